	.target	sm_100a

	.elftype	@"ET_EXEC"


//--------------------- .note.nv.tkinfo           --------------------------
	.section	.note.nv.tkinfo,"",@"SHT_NOTE"
	.sectionflags	@"SHF_NOTE_NV_TKINFO"
	.tkinfo
        /*0018*/ 	.word	0x00000002
        /*0030*/ 	.string	""
        /*0030*/ 	.string	"ptxas"
        /*0030*/ 	.string	"Cuda compilation tools, release 13.0, V13.0.88"
        /*0030*/ 	.string	"Build cuda_13.0.r13.0/compiler.36424714_0"
        /*0030*/ 	.string	"-arch sm_100a -m 64 "



//--------------------- .note.nv.cuinfo           --------------------------
	.section	.note.nv.cuinfo,"",@"SHT_NOTE"
	.sectionflags	@"SHF_NOTE_NV_CUINFO"
        /*0018*/ 	.short	0x0002
        /*001a*/ 	.short	0x0064
        /*001c*/ 	.short	0x0082
	.zero		2


//--------------------- .nv.info                  --------------------------
	.section	.nv.info,"",@"SHT_CUDA_INFO"
	.align	4


	//----- nvinfo : EIATTR_REGCOUNT
	.align		4
        /*0000*/ 	.byte	0x04, 0x2f
        /*0002*/ 	.short	(.L_19 - .L_18)
	.align		4
.L_18:
        /*0004*/ 	.word	index@(_ZN7cutlass13device_kernelINS_4gemm6kernel13GemmUniversalIN4cute5tupleIJiiiiEEENS1_10collective13CollectiveMmaINS1_35MainloopSm100TmaUmmaWarpSpecializedILi3ELi2ELi4ENS5_IJNS4_1CILi2EEENSA_ILi1EEESC_EEEEENS5_IJNSA_ILi64EEESF_SF_EEEaNS5_IJlSC_lEEEaSH_NS4_8TiledMMAINS4_8MMA_AtomIJNS4_15SM100_MMA_S8_SSIaaiLi64ELi64ELNS4_4UMMA5MajorE0ELSM_0ELNSL_8SaturateE0EEEEEENS4_6LayoutINS5_IJSC_SC_SC_EEENS5_IJNSA_ILi0EEESS_SS_EEEEENS5_IJNS4_10UnderscoreESV_SV_EEEEENS4_13SM90_TMA_LOADENS4_14ComposedLayoutINS4_7SwizzleILi2ELi4ELi3EEENS4_18smem_ptr_flag_bitsILi8EEENSQ_INS5_IJNSA_ILi8EEESF_EEENS5_IJSF_SC_EEEEEEEvNS4_8identityENS4_23SM90_TMA_LOAD_MULTICASTES18_vS19_EENS_8epilogue10collective18CollectiveEpilogueINS1C_23Sm100TmaWarpSpecializedILi1ELi1ELi32ELb0ELb0EEEJSG_NS5_IJNSQ_ISF_SC_EES1H_EEEaSH_aSH_NS1C_6fusion15FusionCallbacksIS1G_NS1J_17LinearCombinationIaiaiLNS_15FloatRoundStyleE2EEESG_S1I_JEEENS4_5SM1004TMEM4LOAD26SM100_TMEM_LOAD_16dp32b32xESY_S18_NS4_39AutoVectorizingCopyWithAssumedAlignmentILi128EEENS4_14SM90_TMA_STOREES18_S1U_S1U_EEEvvEEEEvNT_6ParamsE)
        /*0008*/ 	.word	0x00000059


	//----- nvinfo : EIATTR_FRAME_SIZE
	.align		4
.L_19:
        /*000c*/ 	.byte	0x04, 0x11
        /*000e*/ 	.short	(.L_21 - .L_20)
	.align		4
.L_20:
        /*0010*/ 	.word	index@($__internal_2_$__cuda_sm10x_tcgen05_guardrail_trap_unallocated_columns_being_dealloced)
        /*0014*/ 	.word	0x00000000


	//----- nvinfo : EIATTR_FRAME_SIZE
	.align		4
.L_21:
        /*0018*/ 	.byte	0x04, 0x11
        /*001a*/ 	.short	(.L_23 - .L_22)
	.align		4
.L_22:
        /*001c*/ 	.word	index@($__internal_1_$__cuda_sm10x_tcgen05_guardrail_trap_phase_invalid_during_alloc)
        /*0020*/ 	.word	0x00000000


	//----- nvinfo : EIATTR_FRAME_SIZE
	.align		4
.L_23:
        /*0024*/ 	.byte	0x04, 0x11
        /*0026*/ 	.short	(.L_25 - .L_24)
	.align		4
.L_24:
        /*0028*/ 	.word	index@($__internal_0_$__cuda_sm10x_tcgen05_guardrail_trap_col_being_dealloced_not_returned_by_alloc)
        /*002c*/ 	.word	0x00000000


	//----- nvinfo : EIATTR_FRAME_SIZE
	.align		4
.L_25:
        /*0030*/ 	.byte	0x04, 0x11
        /*0032*/ 	.short	(.L_27 - .L_26)
	.align		4
.L_26:
        /*0034*/ 	.word	index@(_ZN7cutlass13device_kernelINS_4gemm6kernel13GemmUniversalIN4cute5tupleIJiiiiEEENS1_10collective13CollectiveMmaINS1_35MainloopSm100TmaUmmaWarpSpecializedILi3ELi2ELi4ENS5_IJNS4_1CILi2EEENSA_ILi1EEESC_EEEEENS5_IJNSA_ILi64EEESF_SF_EEEaNS5_IJlSC_lEEEaSH_NS4_8TiledMMAINS4_8MMA_AtomIJNS4_15SM100_MMA_S8_SSIaaiLi64ELi64ELNS4_4UMMA5MajorE0ELSM_0ELNSL_8SaturateE0EEEEEENS4_6LayoutINS5_IJSC_SC_SC_EEENS5_IJNSA_ILi0EEESS_SS_EEEEENS5_IJNS4_10UnderscoreESV_SV_EEEEENS4_13SM90_TMA_LOADENS4_14ComposedLayoutINS4_7SwizzleILi2ELi4ELi3EEENS4_18smem_ptr_flag_bitsILi8EEENSQ_INS5_IJNSA_ILi8EEESF_EEENS5_IJSF_SC_EEEEEEEvNS4_8identityENS4_23SM90_TMA_LOAD_MULTICASTES18_vS19_EENS_8epilogue10collective18CollectiveEpilogueINS1C_23Sm100TmaWarpSpecializedILi1ELi1ELi32ELb0ELb0EEEJSG_NS5_IJNSQ_ISF_SC_EES1H_EEEaSH_aSH_NS1C_6fusion15FusionCallbacksIS1G_NS1J_17LinearCombinationIaiaiLNS_15FloatRoundStyleE2EEESG_S1I_JEEENS4_5SM1004TMEM4LOAD26SM100_TMEM_LOAD_16dp32b32xESY_S18_NS4_39AutoVectorizingCopyWithAssumedAlignmentILi128EEENS4_14SM90_TMA_STOREES18_S1U_S1U_EEEvvEEEEvNT_6ParamsE)
        /*0038*/ 	.word	0x00000000


	//----- nvinfo : EIATTR_MIN_STACK_SIZE
	.align		4
.L_27:
        /*003c*/ 	.byte	0x04, 0x12
        /*003e*/ 	.short	(.L_29 - .L_28)
	.align		4
.L_28:
        /*0040*/ 	.word	index@(_ZN7cutlass13device_kernelINS_4gemm6kernel13GemmUniversalIN4cute5tupleIJiiiiEEENS1_10collective13CollectiveMmaINS1_35MainloopSm100TmaUmmaWarpSpecializedILi3ELi2ELi4ENS5_IJNS4_1CILi2EEENSA_ILi1EEESC_EEEEENS5_IJNSA_ILi64EEESF_SF_EEEaNS5_IJlSC_lEEEaSH_NS4_8TiledMMAINS4_8MMA_AtomIJNS4_15SM100_MMA_S8_SSIaaiLi64ELi64ELNS4_4UMMA5MajorE0ELSM_0ELNSL_8SaturateE0EEEEEENS4_6LayoutINS5_IJSC_SC_SC_EEENS5_IJNSA_ILi0EEESS_SS_EEEEENS5_IJNS4_10UnderscoreESV_SV_EEEEENS4_13SM90_TMA_LOADENS4_14ComposedLayoutINS4_7SwizzleILi2ELi4ELi3EEENS4_18smem_ptr_flag_bitsILi8EEENSQ_INS5_IJNSA_ILi8EEESF_EEENS5_IJSF_SC_EEEEEEEvNS4_8identityENS4_23SM90_TMA_LOAD_MULTICASTES18_vS19_EENS_8epilogue10collective18CollectiveEpilogueINS1C_23Sm100TmaWarpSpecializedILi1ELi1ELi32ELb0ELb0EEEJSG_NS5_IJNSQ_ISF_SC_EES1H_EEEaSH_aSH_NS1C_6fusion15FusionCallbacksIS1G_NS1J_17LinearCombinationIaiaiLNS_15FloatRoundStyleE2EEESG_S1I_JEEENS4_5SM1004TMEM4LOAD26SM100_TMEM_LOAD_16dp32b32xESY_S18_NS4_39AutoVectorizingCopyWithAssumedAlignmentILi128EEENS4_14SM90_TMA_STOREES18_S1U_S1U_EEEvvEEEEvNT_6ParamsE)
        /*0044*/ 	.word	0x00000000
.L_29:


//--------------------- .nv.compat                --------------------------
	.section	.nv.compat,"",@"SHT_CUDA_COMPAT_INFO"
	.align	4
        /*0000*/ 	.byte	0x02, 0x09, 0x01, 0x00, 0x02, 0x02, 0x03, 0x00, 0x02, 0x05, 0x06, 0x00, 0x03, 0x07, 0x01, 0x01
        /*0010*/ 	.byte	0x02, 0x03, 0x01, 0x00, 0x02, 0x06, 0x01, 0x00, 0x04, 0x0b, 0x08, 0x00, 0x01, 0x00, 0x00, 0x00
        /*0020*/ 	.byte	0x00, 0x00, 0x00, 0x00


//--------------------- .nv.info._ZN7cutlass13device_kernelINS_4gemm6kernel13GemmUniversalIN4cute5tupleIJiiiiEEENS1_10collective13CollectiveMmaINS1_35MainloopSm100TmaUmmaWarpSpecializedILi3ELi2ELi4ENS5_IJNS4_1CILi2EEENSA_ILi1EEESC_EEEEENS5_IJNSA_ILi64EEESF_SF_EEEaNS5_IJlSC_lEEEaSH_NS4_8TiledMMAINS4_8MMA_AtomIJNS4_15SM100_MMA_S8_SSIaaiLi64ELi64ELNS4_4UMMA5MajorE0ELSM_0ELNSL_8SaturateE0EEEEEENS4_6LayoutINS5_IJSC_SC_SC_EEENS5_IJNSA_ILi0EEESS_SS_EEEEENS5_IJNS4_10UnderscoreESV_SV_EEEEENS4_13SM90_TMA_LOADENS4_14ComposedLayoutINS4_7SwizzleILi2ELi4ELi3EEENS4_18smem_ptr_flag_bitsILi8EEENSQ_INS5_IJNSA_ILi8EEESF_EEENS5_IJSF_SC_EEEEEEEvNS4_8identityENS4_23SM90_TMA_LOAD_MULTICASTES18_vS19_EENS_8epilogue10collective18CollectiveEpilogueINS1C_23Sm100TmaWarpSpecializedILi1ELi1ELi32ELb0ELb0EEEJSG_NS5_IJNSQ_ISF_SC_EES1H_EEEaSH_aSH_NS1C_6fusion15FusionCallbacksIS1G_NS1J_17LinearCombinationIaiaiLNS_15FloatRoundStyleE2EEESG_S1I_JEEENS4_5SM1004TMEM4LOAD26SM100_TMEM_LOAD_16dp32b32xESY_S18_NS4_39AutoVectorizingCopyWithAssumedAlignmentILi128EEENS4_14SM90_TMA_STOREES18_S1U_S1U_EEEvvEEEEvNT_6ParamsE --------------------------
	.section	.nv.info._ZN7cutlass13device_kernelINS_4gemm6kernel13GemmUniversalIN4cute5tupleIJiiiiEEENS1_10collective13CollectiveMmaINS1_35MainloopSm100TmaUmmaWarpSpecializedILi3ELi2ELi4ENS5_IJNS4_1CILi2EEENSA_ILi1EEESC_EEEEENS5_IJNSA_ILi64EEESF_SF_EEEaNS5_IJlSC_lEEEaSH_NS4_8TiledMMAINS4_8MMA_AtomIJNS4_15SM100_MMA_S8_SSIaaiLi64ELi64ELNS4_4UMMA5MajorE0ELSM_0ELNSL_8SaturateE0EEEEEENS4_6LayoutINS5_IJSC_SC_SC_EEENS5_IJNSA_ILi0EEESS_SS_EEEEENS5_IJNS4_10UnderscoreESV_SV_EEEEENS4_13SM90_TMA_LOADENS4_14ComposedLayoutINS4_7SwizzleILi2ELi4ELi3EEENS4_18smem_ptr_flag_bitsILi8EEENSQ_INS5_IJNSA_ILi8EEESF_EEENS5_IJSF_SC_EEEEEEEvNS4_8identityENS4_23SM90_TMA_LOAD_MULTICASTES18_vS19_EENS_8epilogue10collective18CollectiveEpilogueINS1C_23Sm100TmaWarpSpecializedILi1ELi1ELi32ELb0ELb0EEEJSG_NS5_IJNSQ_ISF_SC_EES1H_EEEaSH_aSH_NS1C_6fusion15FusionCallbacksIS1G_NS1J_17LinearCombinationIaiaiLNS_15FloatRoundStyleE2EEESG_S1I_JEEENS4_5SM1004TMEM4LOAD26SM100_TMEM_LOAD_16dp32b32xESY_S18_NS4_39AutoVectorizingCopyWithAssumedAlignmentILi128EEENS4_14SM90_TMA_STOREES18_S1U_S1U_EEEvvEEEEvNT_6ParamsE,"",@"SHT_CUDA_INFO"
	.sectionflags	@""
	.align	4


	//----- nvinfo : EIATTR_CUDA_API_VERSION
	.align		4
        /*0000*/ 	.byte	0x04, 0x37
        /*0002*/ 	.short	(.L_31 - .L_30)
.L_30:
        /*0004*/ 	.word	0x00000082


	//----- nvinfo : EIATTR_KPARAM_INFO
	.align		4
.L_31:
        /*0008*/ 	.byte	0x04, 0x17
        /*000a*/ 	.short	(.L_33 - .L_32)
.L_32:
        /*000c*/ 	.word	0x00000000
        /*0010*/ 	.short	0x0000
        /*0012*/ 	.short	0x0000
        /*0014*/ 	.byte	0x00, 0xf0, 0x01, 0x20


	//----- nvinfo : EIATTR_AT_ENTRY_FRAGMENTS
	.align		4
.L_33:
        /*0018*/ 	.byte	0x04, 0x4f
        /*001a*/ 	.short	(.L_35 - .L_34)


	//   ....[0]....
.L_34:
        /*001c*/ 	.word	0x00000006


	//----- nvinfo : EIATTR_RESERVED_SMEM_USED
	.align		4
.L_35:
        /*0020*/ 	.byte	0x01, 0x41
	.zero		2


	//----- nvinfo : EIATTR_SPARSE_MMA_MASK
	.align		4
        /*0024*/ 	.byte	0x03, 0x50
        /*0026*/ 	.short	0x0000


	//----- nvinfo : EIATTR_TCGEN05_1CTA_USED
	.align		4
        /*0028*/ 	.byte	0x01, 0x51
	.zero		2


	//----- nvinfo : EIATTR_MAXREG_COUNT
	.align		4
        /*002c*/ 	.byte	0x03, 0x1b
        /*002e*/ 	.short	0x00ff


	//----- nvinfo : EIATTR_NUM_BARRIERS
	.align		4
        /*0030*/ 	.byte	0x02, 0x4c
        /*0032*/ 	.byte	0x07
	.zero		1


	//----- nvinfo : EIATTR_EXTERNS
	.align		4
        /*0034*/ 	.byte	0x04, 0x0f
        /*0036*/ 	.short	(.L_37 - .L_36)


	//   ....[0]....
	.align		4
.L_36:
        /*0038*/ 	.word	index@(__assertfail)


	//----- nvinfo : EIATTR_MERCURY_ISA_VERSION
	.align		4
.L_37:
        /*003c*/ 	.byte	0x03, 0x5f
        /*003e*/ 	.short	0x0101


	//----- nvinfo : EIATTR_INT_WARP_WIDE_INSTR_OFFSETS
	.align		4
        /*0040*/ 	.byte	0x04, 0x31
        /*0042*/ 	.short	(.L_39 - .L_38)


	//   ....[0]....
.L_38:
        /*0044*/ 	.word	0x00003a60


	//   ....[1]....
        /*0048*/ 	.word	0x00003a90


	//   ....[2]....
        /*004c*/ 	.word	0x00003ab0


	//   ....[3]....
        /*0050*/ 	.word	0x00004690


	//   ....[4]....
        /*0054*/ 	.word	0x00004740


	//----- nvinfo : EIATTR_COOP_GROUP_MASK_REGIDS
	.align		4
.L_39:
        /*0058*/ 	.byte	0x04, 0x29
        /*005a*/ 	.short	(.L_41 - .L_40)


	//   ....[0]....
.L_40:
        /*005c*/ 	.word	0xffffffff


	//   ....[1]....
        /*0060*/ 	.word	0xffffffff


	//   ....[2]....
        /*0064*/ 	.word	0xffffffff


	//   ....[3]....
        /*0068*/ 	.word	0xffffffff


	//   ....[4]....
        /*006c*/ 	.word	0xffffffff


	//   ....[5]....
        /*0070*/ 	.word	0xffffffff


	//   ....[6]....
        /*0074*/ 	.word	0xffffffff


	//   ....[7]....
        /*0078*/ 	.word	0xffffffff


	//   ....[8]....
        /*007c*/ 	.word	0xffffffff


	//   ....[9]....
        /*0080*/ 	.word	0xffffffff


	//   ....[10]....
        /*0084*/ 	.word	0xffffffff


	//   ....[11]....
        /*0088*/ 	.word	0xffffffff


	//   ....[12]....
        /*008c*/ 	.word	0xffffffff


	//   ....[13]....
        /*0090*/ 	.word	0xffffffff


	//----- nvinfo : EIATTR_COOP_GROUP_INSTR_OFFSETS
	.align		4
.L_41:
        /*0094*/ 	.byte	0x04, 0x28
        /*0096*/ 	.short	(.L_43 - .L_42)


	//   ....[0]....
.L_42:
        /*0098*/ 	.word	0x00000080


	//   ....[1]....
        /*009c*/ 	.word	0x000004e0


	//   ....[2]....
        /*00a0*/ 	.word	0x00000660


	//   ....[3]....
        /*00a4*/ 	.word	0x000007a0


	//   ....[4]....
        /*00a8*/ 	.word	0x000008a0


	//   ....[5]....
        /*00ac*/ 	.word	0x00000a10


	//   ....[6]....
        /*00b0*/ 	.word	0x00000bb0


	//   ....[7]....
        /*00b4*/ 	.word	0x00000d60


	//   ....[8]....
        /*00b8*/ 	.word	0x00001f20


	//   ....[9]....
        /*00bc*/ 	.word	0x00002d30


	//   ....[10]....
        /*00c0*/ 	.word	0x00002f40


	//   ....[11]....
        /*00c4*/ 	.word	0x00002f70


	//   ....[12]....
        /*00c8*/ 	.word	0x00003940


	//   ....[13]....
        /*00cc*/ 	.word	0x00003b70


	//----- nvinfo : EIATTR_VRC_CTA_INIT_COUNT
	.align		4
.L_43:
        /*00d0*/ 	.byte	0x02, 0x4a
        /*00d2*/ 	.byte	0x80
	.zero		1


	//----- nvinfo : EIATTR_SYSCALL_OFFSETS
	.align		4
        /*00d4*/ 	.byte	0x04, 0x46
        /*00d6*/ 	.short	(.L_45 - .L_44)


	//   ....[0]....
.L_44:
        /*00d8*/ 	.word	0x000052a0


	//   ....[1]....
        /*00dc*/ 	.word	0x000053e0


	//   ....[2]....
        /*00e0*/ 	.word	0x00005b60


	//----- nvinfo : EIATTR_MBARRIER_INSTR_OFFSETS
	.align		4
.L_45:
        /*00e4*/ 	.byte	0x04, 0x39
        /*00e6*/ 	.short	(.L_47 - .L_46)


	//   ....[0]....
.L_46:
        /*00e8*/ 	.word	0x000005f0
        /*00ec*/ 	.word	0x000000ff
        /*00f0*/ 	.word	0x00000000
        /*00f4*/ 	.short	0x0100
        /*00f6*/ 	.byte	0x04
	.zero		1


	//   ....[1]....
        /*00f8*/ 	.word	0x00000600
        /*00fc*/ 	.word	0x000000ff
        /*0100*/ 	.word	0x00000018
        /*0104*/ 	.short	0x0100
        /*0106*/ 	.byte	0x04
	.zero		1


	//   ....[2]....
        /*0108*/ 	.word	0x00000610
        /*010c*/ 	.word	0x000000ff
        /*0110*/ 	.word	0x00000008
        /*0114*/ 	.short	0x0100
        /*0116*/ 	.byte	0x04
	.zero		1


	//   ....[3]....
        /*0118*/ 	.word	0x00000620
        /*011c*/ 	.word	0x000000ff
        /*0120*/ 	.word	0x00000020
        /*0124*/ 	.short	0x0100
        /*0126*/ 	.byte	0x04
	.zero		1


	//   ....[4]....
        /*0128*/ 	.word	0x00000630
        /*012c*/ 	.word	0x000000ff
        /*0130*/ 	.word	0x00000010
        /*0134*/ 	.short	0x0100
        /*0136*/ 	.byte	0x04
	.zero		1


	//   ....[5]....
        /*0138*/ 	.word	0x00000640
        /*013c*/ 	.word	0x000000ff
        /*0140*/ 	.word	0x00000028
        /*0144*/ 	.short	0x0100
        /*0146*/ 	.byte	0x04
	.zero		1


	//   ....[6]....
        /*0148*/ 	.word	0x00000770
        /*014c*/ 	.word	0x000000ff
        /*0150*/ 	.word	0x00000030
        /*0154*/ 	.short	0x0100
        /*0156*/ 	.byte	0x04
	.zero		1


	//   ....[7]....
        /*0158*/ 	.word	0x00000780
        /*015c*/ 	.word	0x000000ff
        /*0160*/ 	.word	0x00000038
        /*0164*/ 	.short	0x0100
        /*0166*/ 	.byte	0x04
	.zero		1


	//   ....[8]....
        /*0168*/ 	.word	0x00000870
        /*016c*/ 	.word	0x000000ff
        /*0170*/ 	.word	0x00000040
        /*0174*/ 	.short	0x0100
        /*0176*/ 	.byte	0x06
	.zero		1


	//   ....[9]....
        /*0178*/ 	.word	0x00000880
        /*017c*/ 	.word	0x000000ff
        /*0180*/ 	.word	0x00000048
        /*0184*/ 	.short	0x0100
        /*0186*/ 	.byte	0x06
	.zero		1


	//   ....[10]....
        /*0188*/ 	.word	0x000009c0
        /*018c*/ 	.word	0x000000ff
        /*0190*/ 	.word	0x00000050
        /*0194*/ 	.short	0x0100
        /*0196*/ 	.byte	0x06
	.zero		1


	//   ....[11]....
        /*0198*/ 	.word	0x000009d0
        /*019c*/ 	.word	0x000000ff
        /*01a0*/ 	.word	0x00000060
        /*01a4*/ 	.short	0x0100
        /*01a6*/ 	.byte	0x06
	.zero		1


	//   ....[12]....
        /*01a8*/ 	.word	0x000009e0
        /*01ac*/ 	.word	0x000000ff
        /*01b0*/ 	.word	0x00000058
        /*01b4*/ 	.short	0x0100
        /*01b6*/ 	.byte	0x06
	.zero		1


	//   ....[13]....
        /*01b8*/ 	.word	0x000009f0
        /*01bc*/ 	.word	0x000000ff
        /*01c0*/ 	.word	0x00000068
        /*01c4*/ 	.short	0x0100
        /*01c6*/ 	.byte	0x06
	.zero		1


	//   ....[14]....
        /*01c8*/ 	.word	0x00000b20
        /*01cc*/ 	.word	0x000000ff
        /*01d0*/ 	.word	0x00000070
        /*01d4*/ 	.short	0x0100
        /*01d6*/ 	.byte	0x04
	.zero		1


	//   ....[15]....
        /*01d8*/ 	.word	0x00000b30
        /*01dc*/ 	.word	0x000000ff
        /*01e0*/ 	.word	0x00000090
        /*01e4*/ 	.short	0x0100
        /*01e6*/ 	.byte	0x04
	.zero		1


	//   ....[16]....
        /*01e8*/ 	.word	0x00000b40
        /*01ec*/ 	.word	0x000000ff
        /*01f0*/ 	.word	0x00000078
        /*01f4*/ 	.short	0x0100
        /*01f6*/ 	.byte	0x04
	.zero		1


	//   ....[17]....
        /*01f8*/ 	.word	0x00000b50
        /*01fc*/ 	.word	0x000000ff
        /*0200*/ 	.word	0x00000098
        /*0204*/ 	.short	0x0100
        /*0206*/ 	.byte	0x04
	.zero		1


	//   ....[18]....
        /*0208*/ 	.word	0x00000b60
        /*020c*/ 	.word	0x000000ff
        /*0210*/ 	.word	0x00000080
        /*0214*/ 	.short	0x0100
        /*0216*/ 	.byte	0x04
	.zero		1


	//   ....[19]....
        /*0218*/ 	.word	0x00000b70
        /*021c*/ 	.word	0x000000ff
        /*0220*/ 	.word	0x000000a0
        /*0224*/ 	.short	0x0100
        /*0226*/ 	.byte	0x04
	.zero		1


	//   ....[20]....
        /*0228*/ 	.word	0x00000b80
        /*022c*/ 	.word	0x000000ff
        /*0230*/ 	.word	0x00000088
        /*0234*/ 	.short	0x0100
        /*0236*/ 	.byte	0x04
	.zero		1


	//   ....[21]....
        /*0238*/ 	.word	0x00000b90
        /*023c*/ 	.word	0x000000ff
        /*0240*/ 	.word	0x000000a8
        /*0244*/ 	.short	0x0100
        /*0246*/ 	.byte	0x04
	.zero		1


	//   ....[22]....
        /*0248*/ 	.word	0x00000c80
        /*024c*/ 	.word	0x000000ff
        /*0250*/ 	.word	0x000000b0
        /*0254*/ 	.short	0x0100
        /*0256*/ 	.byte	0x04
	.zero		1


	//   ....[23]....
        /*0258*/ 	.word	0x00000c90
        /*025c*/ 	.word	0x000000ff
        /*0260*/ 	.word	0x000000c0
        /*0264*/ 	.short	0x0100
        /*0266*/ 	.byte	0x04
	.zero		1


	//   ....[24]....
        /*0268*/ 	.word	0x00000ca0
        /*026c*/ 	.word	0x000000ff
        /*0270*/ 	.word	0x000000b8
        /*0274*/ 	.short	0x0100
        /*0276*/ 	.byte	0x04
	.zero		1


	//   ....[25]....
        /*0278*/ 	.word	0x00000cb0
        /*027c*/ 	.word	0x000000ff
        /*0280*/ 	.word	0x000000c8
        /*0284*/ 	.short	0x0100
        /*0286*/ 	.byte	0x04
	.zero		1


	//   ....[26]....
        /*0288*/ 	.word	0x000017a0
        /*028c*/ 	.word	0x00000000
        /*0290*/ 	.word	0x000000c0
        /*0294*/ 	.short	0x010a
        /*0296*/ 	.byte	0xff
	.zero		1


	//   ....[27]....
        /*0298*/ 	.word	0x000017d0
        /*029c*/ 	.word	0x00000000
        /*02a0*/ 	.word	0x000000b0
        /*02a4*/ 	.short	0x0101
        /*02a6*/ 	.byte	0xff
	.zero		1


	//   ....[28]....
        /*02a8*/ 	.word	0x000018a0
        /*02ac*/ 	.word	0x000000ff
        /*02b0*/ 	.word	0x00000018
        /*02b4*/ 	.short	0x010a
        /*02b6*/ 	.byte	0x04
	.zero		1


	//   ....[29]....
        /*02b8*/ 	.word	0x00001920
        /*02bc*/ 	.word	0x000000ff
        /*02c0*/ 	.word	0x00000018
        /*02c4*/ 	.short	0x010a
        /*02c6*/ 	.byte	0x21
	.zero		1


	//   ....[30]....
        /*02c8*/ 	.word	0x00001ab0
        /*02cc*/ 	.word	0x000000ff
        /*02d0*/ 	.word	0x00000018
        /*02d4*/ 	.short	0x010a
        /*02d6*/ 	.byte	0x08
	.zero		1


	//   ....[31]....
        /*02d8*/ 	.word	0x00001bd0
        /*02dc*/ 	.word	0x000000ff
        /*02e0*/ 	.word	0x00000048
        /*02e4*/ 	.short	0x0101
        /*02e6*/ 	.byte	0x06
	.zero		1


	//   ....[32]....
        /*02e8*/ 	.word	0x00001bf0
        /*02ec*/ 	.word	0x000000ff
        /*02f0*/ 	.word	0x00000018
        /*02f4*/ 	.short	0x010a
        /*02f6*/ 	.byte	0x04
	.zero		1


	//   ....[33]....
        /*02f8*/ 	.word	0x00001c70
        /*02fc*/ 	.word	0x000000ff
        /*0300*/ 	.word	0x00000018
        /*0304*/ 	.short	0x010a
        /*0306*/ 	.byte	0x11
	.zero		1


	//   ....[34]....
        /*0308*/ 	.word	0x00001e80
        /*030c*/ 	.word	0x000000ff
        /*0310*/ 	.word	0x00000018
        /*0314*/ 	.short	0x010a
        /*0316*/ 	.byte	0x07
	.zero		1


	//   ....[35]....
        /*0318*/ 	.word	0x00001f50
        /*031c*/ 	.word	0x00000003
        /*0320*/ 	.word	0x00000050
        /*0324*/ 	.short	0x010a
        /*0326*/ 	.byte	0xff
	.zero		1


	//   ....[36]....
        /*0328*/ 	.word	0x000020a0
        /*032c*/ 	.word	0x00000000
        /*0330*/ 	.word	0x00000000
        /*0334*/ 	.short	0x0101
        /*0336*/ 	.byte	0xff
	.zero		1


	//   ....[37]....
        /*0338*/ 	.word	0x00002640
        /*033c*/ 	.word	0x000000ff
        /*0340*/ 	.word	0x00000000
        /*0344*/ 	.short	0x010a
        /*0346*/ 	.byte	0x04
	.zero		1


	//   ....[38]....
        /*0348*/ 	.word	0x000026d0
        /*034c*/ 	.word	0x000000ff
        /*0350*/ 	.word	0x00000000
        /*0354*/ 	.short	0x010a
        /*0356*/ 	.byte	0x05
	.zero		1


	//   ....[39]....
        /*0358*/ 	.word	0x00002770
        /*035c*/ 	.word	0x00000000
        /*0360*/ 	.word	0x00000000
        /*0364*/ 	.short	0x010a
        /*0366*/ 	.byte	0xff
	.zero		1


	//   ....[40]....
        /*0368*/ 	.word	0x00002890
        /*036c*/ 	.word	0x00000002
        /*0370*/ 	.word	0x000000b0
        /*0374*/ 	.short	0x010a
        /*0376*/ 	.byte	0xff
	.zero		1


	//   ....[41]....
        /*0378*/ 	.word	0x00002900
        /*037c*/ 	.word	0x00000002
        /*0380*/ 	.word	0x00000000
        /*0384*/ 	.short	0x0101
        /*0386*/ 	.byte	0xff
	.zero		1


	//   ....[42]....
        /*0388*/ 	.word	0x00002920
        /*038c*/ 	.word	0x000000ff
        /*0390*/ 	.word	0x00000060
        /*0394*/ 	.short	0x010a
        /*0396*/ 	.byte	0x04
	.zero		1


	//   ....[43]....
        /*0398*/ 	.word	0x00002a40
        /*039c*/ 	.word	0x00000002
        /*03a0*/ 	.word	0x00000050
        /*03a4*/ 	.short	0x010a
        /*03a6*/ 	.byte	0xff
	.zero		1


	//   ....[44]....
        /*03a8*/ 	.word	0x00002b40
        /*03ac*/ 	.word	0x00000002
        /*03b0*/ 	.word	0x00000000
        /*03b4*/ 	.short	0x0101
        /*03b6*/ 	.byte	0xff
	.zero		1


	//   ....[45]....
        /*03b8*/ 	.word	0x00002bd0
        /*03bc*/ 	.word	0x000000ff
        /*03c0*/ 	.word	0x00000060
        /*03c4*/ 	.short	0x0106
        /*03c6*/ 	.byte	0x04
	.zero		1


	//   ....[46]....
        /*03c8*/ 	.word	0x00002bf0
        /*03cc*/ 	.word	0x000000ff
        /*03d0*/ 	.word	0x00000060
        /*03d4*/ 	.short	0x010a
        /*03d6*/ 	.byte	0x04
	.zero		1


	//   ....[47]....
        /*03d8*/ 	.word	0x00002c80
        /*03dc*/ 	.word	0x000000ff
        /*03e0*/ 	.word	0x00000060
        /*03e4*/ 	.short	0x0106
        /*03e6*/ 	.byte	0x07
	.zero		1


	//   ....[48]....
        /*03e8*/ 	.word	0x00002cc0
        /*03ec*/ 	.word	0x00000000
        /*03f0*/ 	.word	0x00000060
        /*03f4*/ 	.short	0x010a
        /*03f6*/ 	.byte	0xff
	.zero		1


	//   ....[49]....
        /*03f8*/ 	.word	0x000031d0
        /*03fc*/ 	.word	0x00000000
        /*0400*/ 	.word	0x00000050
        /*0404*/ 	.short	0x010a
        /*0406*/ 	.byte	0xff
	.zero		1


	//   ....[50]....
        /*0408*/ 	.word	0x000032d0
        /*040c*/ 	.word	0x00000003
        /*0410*/ 	.word	0x00000000
        /*0414*/ 	.short	0x0101
        /*0416*/ 	.byte	0xff
	.zero		1


	//   ....[51]....
        /*0418*/ 	.word	0x000032e0
        /*041c*/ 	.word	0x000000ff
        /*0420*/ 	.word	0x00000000
        /*0424*/ 	.short	0x010a
        /*0426*/ 	.byte	0x04
	.zero		1


	//   ....[52]....
        /*0428*/ 	.word	0x00003360
        /*042c*/ 	.word	0x000000ff
        /*0430*/ 	.word	0x00000090
        /*0434*/ 	.short	0x010a
        /*0436*/ 	.byte	0x17
	.zero		1


	//   ....[53]....
        /*0438*/ 	.word	0x00003440
        /*043c*/ 	.word	0x000000ff
        /*0440*/ 	.word	0x00000000
        /*0444*/ 	.short	0x010a
        /*0446*/ 	.byte	0x05
	.zero		1


	//   ....[54]....
        /*0448*/ 	.word	0x00003580
        /*044c*/ 	.word	0x000000ff
        /*0450*/ 	.word	0x00000000
        /*0454*/ 	.short	0x010a
        /*0456*/ 	.byte	0x04
	.zero		1


	//   ....[55]....
        /*0458*/ 	.word	0x00003770
        /*045c*/ 	.word	0x000000ff
        /*0460*/ 	.word	0x00000000
        /*0464*/ 	.short	0x010a
        /*0466*/ 	.byte	0x04
	.zero		1


	//   ....[56]....
        /*0468*/ 	.word	0x00003800
        /*046c*/ 	.word	0x000000ff
        /*0470*/ 	.word	0x00000000
        /*0474*/ 	.short	0x010a
        /*0476*/ 	.byte	0x05
	.zero		1


	//   ....[57]....
        /*0478*/ 	.word	0x00003890
        /*047c*/ 	.word	0x000000ff
        /*0480*/ 	.word	0x00000000
        /*0484*/ 	.short	0x010a
        /*0486*/ 	.byte	0x05
	.zero		1


	//   ....[58]....
        /*0488*/ 	.word	0x00003920
        /*048c*/ 	.word	0x000000ff
        /*0490*/ 	.word	0x00000000
        /*0494*/ 	.short	0x010a
        /*0496*/ 	.byte	0x04
	.zero		1


	//   ....[59]....
        /*0498*/ 	.word	0x00003e10
        /*049c*/ 	.word	0x00000003
        /*04a0*/ 	.word	0x00000050
        /*04a4*/ 	.short	0x010a
        /*04a6*/ 	.byte	0xff
	.zero		1


	//   ....[60]....
        /*04a8*/ 	.word	0x00003f80
        /*04ac*/ 	.word	0x00000000
        /*04b0*/ 	.word	0x00000000
        /*04b4*/ 	.short	0x0101
        /*04b6*/ 	.byte	0xff
	.zero		1


	//   ....[61]....
        /*04b8*/ 	.word	0x00004440
        /*04bc*/ 	.word	0x000000ff
        /*04c0*/ 	.word	0x00000048
        /*04c4*/ 	.short	0x010a
        /*04c6*/ 	.byte	0x11
	.zero		1


	//   ....[62]....
        /*04c8*/ 	.word	0x000045d0
        /*04cc*/ 	.word	0x000000ff
        /*04d0*/ 	.word	0x00000038
        /*04d4*/ 	.short	0x010a
        /*04d6*/ 	.byte	0x11
	.zero		1


	//   ....[63]....
        /*04d8*/ 	.word	0x000047e0
        /*04dc*/ 	.word	0x000000ff
        /*04e0*/ 	.word	0x00000030
        /*04e4*/ 	.short	0x010b
        /*04e6*/ 	.byte	0x11
	.zero		1


	//   ....[64]....
        /*04e8*/ 	.word	0x000047f0
        /*04ec*/ 	.word	0x000000ff
        /*04f0*/ 	.word	0x00000000
        /*04f4*/ 	.short	0x0101
        /*04f6*/ 	.byte	0x30
	.zero		1


	//   ....[65]....
        /*04f8*/ 	.word	0x00004830
        /*04fc*/ 	.word	0x00000000
        /*0500*/ 	.word	0x00000038
        /*0504*/ 	.short	0x010a
        /*0506*/ 	.byte	0xff
	.zero		1


	//   ....[66]....
        /*0508*/ 	.word	0x00004b60
        /*050c*/ 	.word	0x00000003
        /*0510*/ 	.word	0x00000050
        /*0514*/ 	.short	0x010a
        /*0516*/ 	.byte	0xff
	.zero		1


	//   ....[67]....
        /*0518*/ 	.word	0x00004ce0
        /*051c*/ 	.word	0x00000000
        /*0520*/ 	.word	0x00000000
        /*0524*/ 	.short	0x0101
        /*0526*/ 	.byte	0xff
	.zero		1


	//   ....[68]....
        /*0528*/ 	.word	0x00005740
        /*052c*/ 	.word	0x000000ff
        /*0530*/ 	.word	0x00000030
        /*0534*/ 	.short	0x010a
        /*0536*/ 	.byte	0x2c
	.zero		1


	//   ....[69]....
        /*0538*/ 	.word	0x00005750
        /*053c*/ 	.word	0x00000010
        /*0540*/ 	.word	0x00000070
        /*0544*/ 	.short	0x010a
        /*0546*/ 	.byte	0xff
	.zero		1


	//   ....[70]....
        /*0548*/ 	.word	0x00005900
        /*054c*/ 	.word	0x000000ff
        /*0550*/ 	.word	0x00000030
        /*0554*/ 	.short	0x010a
        /*0556*/ 	.byte	0x2c
	.zero		1


	//   ....[71]....
        /*0558*/ 	.word	0x000059e0
        /*055c*/ 	.word	0x000000ff
        /*0560*/ 	.word	0x00000000
        /*0564*/ 	.short	0x0101
        /*0566*/ 	.byte	0x04
	.zero		1


	//   ....[72]....
        /*0568*/ 	.word	0x00005a40
        /*056c*/ 	.word	0x00000010
        /*0570*/ 	.word	0x00000070
        /*0574*/ 	.short	0x010a
        /*0576*/ 	.byte	0xff
	.zero		1


	//   ....[73]....
        /*0578*/ 	.word	0x00005d00
        /*057c*/ 	.word	0x000000ff
        /*0580*/ 	.word	0x00000000
        /*0584*/ 	.short	0x0101
        /*0586*/ 	.byte	0x04
	.zero		1


	//   ....[74]....
        /*0588*/ 	.word	0x00006700
        /*058c*/ 	.word	0x00000000
        /*0590*/ 	.word	0x000000c0
        /*0594*/ 	.short	0x010a
        /*0596*/ 	.byte	0xff
	.zero		1


	//   ....[75]....
        /*0598*/ 	.word	0x00006760
        /*059c*/ 	.word	0x00000000
        /*05a0*/ 	.word	0x00000018
        /*05a4*/ 	.short	0x010a
        /*05a6*/ 	.byte	0xff
	.zero		1


	//   ....[76]....
        /*05a8*/ 	.word	0x000067c0
        /*05ac*/ 	.word	0x00000000
        /*05b0*/ 	.word	0x00000018
        /*05b4*/ 	.short	0x010a
        /*05b6*/ 	.byte	0xff
	.zero		1


	//   ....[77]....
        /*05b8*/ 	.word	0x00006810
        /*05bc*/ 	.word	0x00000003
        /*05c0*/ 	.word	0x00000050
        /*05c4*/ 	.short	0x010a
        /*05c6*/ 	.byte	0xff
	.zero		1


	//   ....[78]....
        /*05c8*/ 	.word	0x00006870
        /*05cc*/ 	.word	0x00000000
        /*05d0*/ 	.word	0x00000000
        /*05d4*/ 	.short	0x010a
        /*05d6*/ 	.byte	0xff
	.zero		1


	//   ....[79]....
        /*05d8*/ 	.word	0x000068d0
        /*05dc*/ 	.word	0x00000000
        /*05e0*/ 	.word	0x00000000
        /*05e4*/ 	.short	0x010a
        /*05e6*/ 	.byte	0xff
	.zero		1


	//   ....[80]....
        /*05e8*/ 	.word	0x00006920
        /*05ec*/ 	.word	0x00000002
        /*05f0*/ 	.word	0x000000b0
        /*05f4*/ 	.short	0x010a
        /*05f6*/ 	.byte	0xff
	.zero		1


	//   ....[81]....
        /*05f8*/ 	.word	0x00006980
        /*05fc*/ 	.word	0x00000002
        /*0600*/ 	.word	0x00000060
        /*0604*/ 	.short	0x010a
        /*0606*/ 	.byte	0xff
	.zero		1


	//   ....[82]....
        /*0608*/ 	.word	0x000069d0
        /*060c*/ 	.word	0x00000002
        /*0610*/ 	.word	0x00000050
        /*0614*/ 	.short	0x010a
        /*0616*/ 	.byte	0xff
	.zero		1


	//   ....[83]....
        /*0618*/ 	.word	0x00006a30
        /*061c*/ 	.word	0x00000000
        /*0620*/ 	.word	0x00000060
        /*0624*/ 	.short	0x010a
        /*0626*/ 	.byte	0xff
	.zero		1


	//   ....[84]....
        /*0628*/ 	.word	0x00006a80
        /*062c*/ 	.word	0x00000000
        /*0630*/ 	.word	0x00000050
        /*0634*/ 	.short	0x010a
        /*0636*/ 	.byte	0xff
	.zero		1


	//   ....[85]....
        /*0638*/ 	.word	0x00006ae0
        /*063c*/ 	.word	0x00000002
        /*0640*/ 	.word	0x00000090
        /*0644*/ 	.short	0x010a
        /*0646*/ 	.byte	0xff
	.zero		1


	//   ....[86]....
        /*0648*/ 	.word	0x00006b40
        /*064c*/ 	.word	0x00000000
        /*0650*/ 	.word	0x00000000
        /*0654*/ 	.short	0x010a
        /*0656*/ 	.byte	0xff
	.zero		1


	//   ....[87]....
        /*0658*/ 	.word	0x00006ba0
        /*065c*/ 	.word	0x00000000
        /*0660*/ 	.word	0x00000000
        /*0664*/ 	.short	0x010a
        /*0666*/ 	.byte	0xff
	.zero		1


	//   ....[88]....
        /*0668*/ 	.word	0x00006c00
        /*066c*/ 	.word	0x00000000
        /*0670*/ 	.word	0x00000000
        /*0674*/ 	.short	0x010a
        /*0676*/ 	.byte	0xff
	.zero		1


	//   ....[89]....
        /*0678*/ 	.word	0x00006c60
        /*067c*/ 	.word	0x00000000
        /*0680*/ 	.word	0x00000000
        /*0684*/ 	.short	0x010a
        /*0686*/ 	.byte	0xff
	.zero		1


	//   ....[90]....
        /*0688*/ 	.word	0x00006cc0
        /*068c*/ 	.word	0x00000000
        /*0690*/ 	.word	0x00000000
        /*0694*/ 	.short	0x010a
        /*0696*/ 	.byte	0xff
	.zero		1


	//   ....[91]....
        /*0698*/ 	.word	0x00006d10
        /*069c*/ 	.word	0x00000003
        /*06a0*/ 	.word	0x00000050
        /*06a4*/ 	.short	0x010a
        /*06a6*/ 	.byte	0xff
	.zero		1


	//   ....[92]....
        /*06a8*/ 	.word	0x00006d70
        /*06ac*/ 	.word	0x00000000
        /*06b0*/ 	.word	0x00000048
        /*06b4*/ 	.short	0x010a
        /*06b6*/ 	.byte	0xff
	.zero		1


	//   ....[93]....
        /*06b8*/ 	.word	0x00006dd0
        /*06bc*/ 	.word	0x00000000
        /*06c0*/ 	.word	0x00000038
        /*06c4*/ 	.short	0x010a
        /*06c6*/ 	.byte	0xff
	.zero		1


	//   ....[94]....
        /*06c8*/ 	.word	0x00006e20
        /*06cc*/ 	.word	0x00000003
        /*06d0*/ 	.word	0x00000050
        /*06d4*/ 	.short	0x010a
        /*06d6*/ 	.byte	0xff
	.zero		1


	//   ....[95]....
        /*06d8*/ 	.word	0x00006e80
        /*06dc*/ 	.word	0x00000000
        /*06e0*/ 	.word	0x00000030
        /*06e4*/ 	.short	0x010a
        /*06e6*/ 	.byte	0xff
	.zero		1


	//   ....[96]....
        /*06e8*/ 	.word	0x00006ed0
        /*06ec*/ 	.word	0x00000010
        /*06f0*/ 	.word	0x00000070
        /*06f4*/ 	.short	0x010a
        /*06f6*/ 	.byte	0xff
	.zero		1


	//----- nvinfo : EIATTR_NUM_MBARRIERS
	.align		4
.L_47:
        /*06f8*/ 	.byte	0x03, 0x38
        /*06fa*/ 	.short	0x001a


	//----- nvinfo : EIATTR_EXIT_INSTR_OFFSETS
	.align		4
        /*06fc*/ 	.byte	0x04, 0x1c
        /*06fe*/ 	.short	(.L_49 - .L_48)


	//   ....[0]....
.L_48:
        /*0700*/ 	.word	0x000027a0


	//   ....[1]....
        /*0704*/ 	.word	0x00002c90


	//   ....[2]....
        /*0708*/ 	.word	0x00002cf0


	//   ....[3]....
        /*070c*/ 	.word	0x00003b80


	//   ....[4]....
        /*0710*/ 	.word	0x00004860


	//   ....[5]....
        /*0714*/ 	.word	0x000048a0


	//   ....[6]....
        /*0718*/ 	.word	0x000066f0


	//----- nvinfo : EIATTR_MAX_THREADS
	.align		4
.L_49:
        /*071c*/ 	.byte	0x04, 0x05
        /*071e*/ 	.short	(.L_51 - .L_50)
.L_50:
        /*0720*/ 	.word	0x00000100
        /*0724*/ 	.word	0x00000001
        /*0728*/ 	.word	0x00000001


	//----- nvinfo : EIATTR_CRS_STACK_SIZE
	.align		4
.L_51:
        /*072c*/ 	.byte	0x04, 0x1e
        /*072e*/ 	.short	(.L_53 - .L_52)
.L_52:
        /*0730*/ 	.word	0x00000000


	//----- nvinfo : EIATTR_CBANK_PARAM_SIZE
	.align		4
.L_53:
        /*0734*/ 	.byte	0x03, 0x19
        /*0736*/ 	.short	0x0800


	//----- nvinfo : EIATTR_PARAM_CBANK
	.align		4
        /*0738*/ 	.byte	0x04, 0x0a
        /*073a*/ 	.short	(.L_55 - .L_54)
	.align		4
.L_54:
        /*073c*/ 	.word	index@(.nv.constant0._ZN7cutlass13device_kernelINS_4gemm6kernel13GemmUniversalIN4cute5tupleIJiiiiEEENS1_10collective13CollectiveMmaINS1_35MainloopSm100TmaUmmaWarpSpecializedILi3ELi2ELi4ENS5_IJNS4_1CILi2EEENSA_ILi1EEESC_EEEEENS5_IJNSA_ILi64EEESF_SF_EEEaNS5_IJlSC_lEEEaSH_NS4_8TiledMMAINS4_8MMA_AtomIJNS4_15SM100_MMA_S8_SSIaaiLi64ELi64ELNS4_4UMMA5MajorE0ELSM_0ELNSL_8SaturateE0EEEEEENS4_6LayoutINS5_IJSC_SC_SC_EEENS5_IJNSA_ILi0EEESS_SS_EEEEENS5_IJNS4_10UnderscoreESV_SV_EEEEENS4_13SM90_TMA_LOADENS4_14ComposedLayoutINS4_7SwizzleILi2ELi4ELi3EEENS4_18smem_ptr_flag_bitsILi8EEENSQ_INS5_IJNSA_ILi8EEESF_EEENS5_IJSF_SC_EEEEEEEvNS4_8identityENS4_23SM90_TMA_LOAD_MULTICASTES18_vS19_EENS_8epilogue10collective18CollectiveEpilogueINS1C_23Sm100TmaWarpSpecializedILi1ELi1ELi32ELb0ELb0EEEJSG_NS5_IJNSQ_ISF_SC_EES1H_EEEaSH_aSH_NS1C_6fusion15FusionCallbacksIS1G_NS1J_17LinearCombinationIaiaiLNS_15FloatRoundStyleE2EEESG_S1I_JEEENS4_5SM1004TMEM4LOAD26SM100_TMEM_LOAD_16dp32b32xESY_S18_NS4_39AutoVectorizingCopyWithAssumedAlignmentILi128EEENS4_14SM90_TMA_STOREES18_S1U_S1U_EEEvvEEEEvNT_6ParamsE)
        /*0740*/ 	.short	0x0380
        /*0742*/ 	.short	0x0800


	//----- nvinfo : EIATTR_SW_WAR
	.align		4
.L_55:
        /*0744*/ 	.byte	0x04, 0x36
        /*0746*/ 	.short	(.L_57 - .L_56)
.L_56:
        /*0748*/ 	.word	0x00000008
.L_57:


//--------------------- .nv.callgraph             --------------------------
	.section	.nv.callgraph,"",@"SHT_CUDA_CALLGRAPH"
	.align	4
	.sectionentsize	8
	.align		4
        /*0000*/ 	.word	0x00000000
	.align		4
        /*0004*/ 	.word	0xffffffff
	.align		4
        /*0008*/ 	.word	index@(_ZN7cutlass13device_kernelINS_4gemm6kernel13GemmUniversalIN4cute5tupleIJiiiiEEENS1_10collective13CollectiveMmaINS1_35MainloopSm100TmaUmmaWarpSpecializedILi3ELi2ELi4ENS5_IJNS4_1CILi2EEENSA_ILi1EEESC_EEEEENS5_IJNSA_ILi64EEESF_SF_EEEaNS5_IJlSC_lEEEaSH_NS4_8TiledMMAINS4_8MMA_AtomIJNS4_15SM100_MMA_S8_SSIaaiLi64ELi64ELNS4_4UMMA5MajorE0ELSM_0ELNSL_8SaturateE0EEEEEENS4_6LayoutINS5_IJSC_SC_SC_EEENS5_IJNSA_ILi0EEESS_SS_EEEEENS5_IJNS4_10UnderscoreESV_SV_EEEEENS4_13SM90_TMA_LOADENS4_14ComposedLayoutINS4_7SwizzleILi2ELi4ELi3EEENS4_18smem_ptr_flag_bitsILi8EEENSQ_INS5_IJNSA_ILi8EEESF_EEENS5_IJSF_SC_EEEEEEEvNS4_8identityENS4_23SM90_TMA_LOAD_MULTICASTES18_vS19_EENS_8epilogue10collective18CollectiveEpilogueINS1C_23Sm100TmaWarpSpecializedILi1ELi1ELi32ELb0ELb0EEEJSG_NS5_IJNSQ_ISF_SC_EES1H_EEEaSH_aSH_NS1C_6fusion15FusionCallbacksIS1G_NS1J_17LinearCombinationIaiaiLNS_15FloatRoundStyleE2EEESG_S1I_JEEENS4_5SM1004TMEM4LOAD26SM100_TMEM_LOAD_16dp32b32xESY_S18_NS4_39AutoVectorizingCopyWithAssumedAlignmentILi128EEENS4_14SM90_TMA_STOREES18_S1U_S1U_EEEvvEEEEvNT_6ParamsE)
	.align		4
        /*000c*/ 	.word	index@(__assertfail)
	.align		4
        /*0010*/ 	.word	0x00000000
	.align		4
        /*0014*/ 	.word	0xfffffffe
	.align		4
        /*0018*/ 	.word	0x00000000
	.align		4
        /*001c*/ 	.word	0xfffffffd
	.align		4
        /*0020*/ 	.word	0x00000000
	.align		4
        /*0024*/ 	.word	0xfffffffc


//--------------------- .nv.constant4             --------------------------
	.section	.nv.constant4,"a",@progbits
	.align	8
	.align		8
.nv.constant4:
        /*0000*/ 	.dword	__assertfail
	.align		8
        /*0008*/ 	.dword	__unnamed_1
	.align		8
        /*0010*/ 	.dword	__unnamed_2
	.align		8
        /*0018*/ 	.dword	_ZN40_INTERNAL_67b8f543_4_k_cu_f3985c2d_107794cuda3std3__45__cpo5beginE
	.align		8
        /*0020*/ 	.dword	_ZN40_INTERNAL_67b8f543_4_k_cu_f3985c2d_107794cuda3std3__45__cpo3endE
	.align		8
        /*0028*/ 	.dword	_ZN40_INTERNAL_67b8f543_4_k_cu_f3985c2d_107794cuda3std3__45__cpo6cbeginE
	.align		8
        /*0030*/ 	.dword	_ZN40_INTERNAL_67b8f543_4_k_cu_f3985c2d_107794cuda3std3__45__cpo4cendE
	.align		8
        /*0038*/ 	.dword	_ZN40_INTERNAL_67b8f543_4_k_cu_f3985c2d_107794cuda3std3__442_GLOBAL__N__67b8f543_4_k_cu_f3985c2d_107796ignoreE
	.align		8
        /*0040*/ 	.dword	_ZN40_INTERNAL_67b8f543_4_k_cu_f3985c2d_107794cuda3std3__419piecewise_constructE
	.align		8
        /*0048*/ 	.dword	_ZN40_INTERNAL_67b8f543_4_k_cu_f3985c2d_107794cuda3std3__48in_placeE
	.align		8
        /*0050*/ 	.dword	_ZN40_INTERNAL_67b8f543_4_k_cu_f3985c2d_107794cuda3std6ranges3__45__cpo4swapE
	.align		8
        /*0058*/ 	.dword	_ZN40_INTERNAL_67b8f543_4_k_cu_f3985c2d_107794cuda3std6ranges3__45__cpo9iter_moveE
	.align		8
        /*0060*/ 	.dword	_ZN40_INTERNAL_67b8f543_4_k_cu_f3985c2d_107794cute7productE
	.align		8
        /*0068*/ 	.dword	_ZN40_INTERNAL_67b8f543_4_k_cu_f3985c2d_107794cute1_E
	.align		8
        /*0070*/ 	.dword	$str$25
	.align		8
        /*0078*/ 	.dword	$str$26
	.align		8
        /*0080*/ 	.dword	$str$27
	.align		8
        /*0088*/ 	.dword	$str$28


//--------------------- .text._ZN7cutlass13device_kernelINS_4gemm6kernel13GemmUniversalIN4cute5tupleIJiiiiEEENS1_10collective13CollectiveMmaINS1_35MainloopSm100TmaUmmaWarpSpecializedILi3ELi2ELi4ENS5_IJNS4_1CILi2EEENSA_ILi1EEESC_EEEEENS5_IJNSA_ILi64EEESF_SF_EEEaNS5_IJlSC_lEEEaSH_NS4_8TiledMMAINS4_8MMA_AtomIJNS4_15SM100_MMA_S8_SSIaaiLi64ELi64ELNS4_4UMMA5MajorE0ELSM_0ELNSL_8SaturateE0EEEEEENS4_6LayoutINS5_IJSC_SC_SC_EEENS5_IJNSA_ILi0EEESS_SS_EEEEENS5_IJNS4_10UnderscoreESV_SV_EEEEENS4_13SM90_TMA_LOADENS4_14ComposedLayoutINS4_7SwizzleILi2ELi4ELi3EEENS4_18smem_ptr_flag_bitsILi8EEENSQ_INS5_IJNSA_ILi8EEESF_EEENS5_IJSF_SC_EEEEEEEvNS4_8identityENS4_23SM90_TMA_LOAD_MULTICASTES18_vS19_EENS_8epilogue10collective18CollectiveEpilogueINS1C_23Sm100TmaWarpSpecializedILi1ELi1ELi32ELb0ELb0EEEJSG_NS5_IJNSQ_ISF_SC_EES1H_EEEaSH_aSH_NS1C_6fusion15FusionCallbacksIS1G_NS1J_17LinearCombinationIaiaiLNS_15FloatRoundStyleE2EEESG_S1I_JEEENS4_5SM1004TMEM4LOAD26SM100_TMEM_LOAD_16dp32b32xESY_S18_NS4_39AutoVectorizingCopyWithAssumedAlignmentILi128EEENS4_14SM90_TMA_STOREES18_S1U_S1U_EEEvvEEEEvNT_6ParamsE --------------------------
	.section	.text._ZN7cutlass13device_kernelINS_4gemm6kernel13GemmUniversalIN4cute5tupleIJiiiiEEENS1_10collective13CollectiveMmaINS1_35MainloopSm100TmaUmmaWarpSpecializedILi3ELi2ELi4ENS5_IJNS4_1CILi2EEENSA_ILi1EEESC_EEEEENS5_IJNSA_ILi64EEESF_SF_EEEaNS5_IJlSC_lEEEaSH_NS4_8TiledMMAINS4_8MMA_AtomIJNS4_15SM100_MMA_S8_SSIaaiLi64ELi64ELNS4_4UMMA5MajorE0ELSM_0ELNSL_8SaturateE0EEEEEENS4_6LayoutINS5_IJSC_SC_SC_EEENS5_IJNSA_ILi0EEESS_SS_EEEEENS5_IJNS4_10UnderscoreESV_SV_EEEEENS4_13SM90_TMA_LOADENS4_14ComposedLayoutINS4_7SwizzleILi2ELi4ELi3EEENS4_18smem_ptr_flag_bitsILi8EEENSQ_INS5_IJNSA_ILi8EEESF_EEENS5_IJSF_SC_EEEEEEEvNS4_8identityENS4_23SM90_TMA_LOAD_MULTICASTES18_vS19_EENS_8epilogue10collective18CollectiveEpilogueINS1C_23Sm100TmaWarpSpecializedILi1ELi1ELi32ELb0ELb0EEEJSG_NS5_IJNSQ_ISF_SC_EES1H_EEEaSH_aSH_NS1C_6fusion15FusionCallbacksIS1G_NS1J_17LinearCombinationIaiaiLNS_15FloatRoundStyleE2EEESG_S1I_JEEENS4_5SM1004TMEM4LOAD26SM100_TMEM_LOAD_16dp32b32xESY_S18_NS4_39AutoVectorizingCopyWithAssumedAlignmentILi128EEENS4_14SM90_TMA_STOREES18_S1U_S1U_EEEvvEEEEvNT_6ParamsE,"ax",@progbits
	.align	128
.text._ZN7cutlass13device_kernelINS_4gemm6kernel13GemmUniversalIN4cute5tupleIJiiiiEEENS1_10collective13CollectiveMmaINS1_35MainloopSm100TmaUmmaWarpSpecializedILi3ELi2ELi4ENS5_IJNS4_1CILi2EEENSA_ILi1EEESC_EEEEENS5_IJNSA_ILi64EEESF_SF_EEEaNS5_IJlSC_lEEEaSH_NS4_8TiledMMAINS4_8MMA_AtomIJNS4_15SM100_MMA_S8_SSIaaiLi64ELi64ELNS4_4UMMA5MajorE0ELSM_0ELNSL_8SaturateE0EEEEEENS4_6LayoutINS5_IJSC_SC_SC_EEENS5_IJNSA_ILi0EEESS_SS_EEEEENS5_IJNS4_10UnderscoreESV_SV_EEEEENS4_13SM90_TMA_LOADENS4_14ComposedLayoutINS4_7SwizzleILi2ELi4ELi3EEENS4_18smem_ptr_flag_bitsILi8EEENSQ_INS5_IJNSA_ILi8EEESF_EEENS5_IJSF_SC_EEEEEEEvNS4_8identityENS4_23SM90_TMA_LOAD_MULTICASTES18_vS19_EENS_8epilogue10collective18CollectiveEpilogueINS1C_23Sm100TmaWarpSpecializedILi1ELi1ELi32ELb0ELb0EEEJSG_NS5_IJNSQ_ISF_SC_EES1H_EEEaSH_aSH_NS1C_6fusion15FusionCallbacksIS1G_NS1J_17LinearCombinationIaiaiLNS_15FloatRoundStyleE2EEESG_S1I_JEEENS4_5SM1004TMEM4LOAD26SM100_TMEM_LOAD_16dp32b32xESY_S18_NS4_39AutoVectorizingCopyWithAssumedAlignmentILi128EEENS4_14SM90_TMA_STOREES18_S1U_S1U_EEEvvEEEEvNT_6ParamsE:
        .type           _ZN7cutlass13device_kernelINS_4gemm6kernel13GemmUniversalIN4cute5tupleIJiiiiEEENS1_10collective13CollectiveMmaINS1_35MainloopSm100TmaUmmaWarpSpecializedILi3ELi2ELi4ENS5_IJNS4_1CILi2EEENSA_ILi1EEESC_EEEEENS5_IJNSA_ILi64EEESF_SF_EEEaNS5_IJlSC_lEEEaSH_NS4_8TiledMMAINS4_8MMA_AtomIJNS4_15SM100_MMA_S8_SSIaaiLi64ELi64ELNS4_4UMMA5MajorE0ELSM_0ELNSL_8SaturateE0EEEEEENS4_6LayoutINS5_IJSC_SC_SC_EEENS5_IJNSA_ILi0EEESS_SS_EEEEENS5_IJNS4_10UnderscoreESV_SV_EEEEENS4_13SM90_TMA_LOADENS4_14ComposedLayoutINS4_7SwizzleILi2ELi4ELi3EEENS4_18smem_ptr_flag_bitsILi8EEENSQ_INS5_IJNSA_ILi8EEESF_EEENS5_IJSF_SC_EEEEEEEvNS4_8identityENS4_23SM90_TMA_LOAD_MULTICASTES18_vS19_EENS_8epilogue10collective18CollectiveEpilogueINS1C_23Sm100TmaWarpSpecializedILi1ELi1ELi32ELb0ELb0EEEJSG_NS5_IJNSQ_ISF_SC_EES1H_EEEaSH_aSH_NS1C_6fusion15FusionCallbacksIS1G_NS1J_17LinearCombinationIaiaiLNS_15FloatRoundStyleE2EEESG_S1I_JEEENS4_5SM1004TMEM4LOAD26SM100_TMEM_LOAD_16dp32b32xESY_S18_NS4_39AutoVectorizingCopyWithAssumedAlignmentILi128EEENS4_14SM90_TMA_STOREES18_S1U_S1U_EEEvvEEEEvNT_6ParamsE,@function
        .size           _ZN7cutlass13device_kernelINS_4gemm6kernel13GemmUniversalIN4cute5tupleIJiiiiEEENS1_10collective13CollectiveMmaINS1_35MainloopSm100TmaUmmaWarpSpecializedILi3ELi2ELi4ENS5_IJNS4_1CILi2EEENSA_ILi1EEESC_EEEEENS5_IJNSA_ILi64EEESF_SF_EEEaNS5_IJlSC_lEEEaSH_NS4_8TiledMMAINS4_8MMA_AtomIJNS4_15SM100_MMA_S8_SSIaaiLi64ELi64ELNS4_4UMMA5MajorE0ELSM_0ELNSL_8SaturateE0EEEEEENS4_6LayoutINS5_IJSC_SC_SC_EEENS5_IJNSA_ILi0EEESS_SS_EEEEENS5_IJNS4_10UnderscoreESV_SV_EEEEENS4_13SM90_TMA_LOADENS4_14ComposedLayoutINS4_7SwizzleILi2ELi4ELi3EEENS4_18smem_ptr_flag_bitsILi8EEENSQ_INS5_IJNSA_ILi8EEESF_EEENS5_IJSF_SC_EEEEEEEvNS4_8identityENS4_23SM90_TMA_LOAD_MULTICASTES18_vS19_EENS_8epilogue10collective18CollectiveEpilogueINS1C_23Sm100TmaWarpSpecializedILi1ELi1ELi32ELb0ELb0EEEJSG_NS5_IJNSQ_ISF_SC_EES1H_EEEaSH_aSH_NS1C_6fusion15FusionCallbacksIS1G_NS1J_17LinearCombinationIaiaiLNS_15FloatRoundStyleE2EEESG_S1I_JEEENS4_5SM1004TMEM4LOAD26SM100_TMEM_LOAD_16dp32b32xESY_S18_NS4_39AutoVectorizingCopyWithAssumedAlignmentILi128EEENS4_14SM90_TMA_STOREES18_S1U_S1U_EEEvvEEEEvNT_6ParamsE,(.L_x_132 - _ZN7cutlass13device_kernelINS_4gemm6kernel13GemmUniversalIN4cute5tupleIJiiiiEEENS1_10collective13CollectiveMmaINS1_35MainloopSm100TmaUmmaWarpSpecializedILi3ELi2ELi4ENS5_IJNS4_1CILi2EEENSA_ILi1EEESC_EEEEENS5_IJNSA_ILi64EEESF_SF_EEEaNS5_IJlSC_lEEEaSH_NS4_8TiledMMAINS4_8MMA_AtomIJNS4_15SM100_MMA_S8_SSIaaiLi64ELi64ELNS4_4UMMA5MajorE0ELSM_0ELNSL_8SaturateE0EEEEEENS4_6LayoutINS5_IJSC_SC_SC_EEENS5_IJNSA_ILi0EEESS_SS_EEEEENS5_IJNS4_10UnderscoreESV_SV_EEEEENS4_13SM90_TMA_LOADENS4_14ComposedLayoutINS4_7SwizzleILi2ELi4ELi3EEENS4_18smem_ptr_flag_bitsILi8EEENSQ_INS5_IJNSA_ILi8EEESF_EEENS5_IJSF_SC_EEEEEEEvNS4_8identityENS4_23SM90_TMA_LOAD_MULTICASTES18_vS19_EENS_8epilogue10collective18CollectiveEpilogueINS1C_23Sm100TmaWarpSpecializedILi1ELi1ELi32ELb0ELb0EEEJSG_NS5_IJNSQ_ISF_SC_EES1H_EEEaSH_aSH_NS1C_6fusion15FusionCallbacksIS1G_NS1J_17LinearCombinationIaiaiLNS_15FloatRoundStyleE2EEESG_S1I_JEEENS4_5SM1004TMEM4LOAD26SM100_TMEM_LOAD_16dp32b32xESY_S18_NS4_39AutoVectorizingCopyWithAssumedAlignmentILi128EEENS4_14SM90_TMA_STOREES18_S1U_S1U_EEEvvEEEEvNT_6ParamsE)
        .other          _ZN7cutlass13device_kernelINS_4gemm6kernel13GemmUniversalIN4cute5tupleIJiiiiEEENS1_10collective13CollectiveMmaINS1_35MainloopSm100TmaUmmaWarpSpecializedILi3ELi2ELi4ENS5_IJNS4_1CILi2EEENSA_ILi1EEESC_EEEEENS5_IJNSA_ILi64EEESF_SF_EEEaNS5_IJlSC_lEEEaSH_NS4_8TiledMMAINS4_8MMA_AtomIJNS4_15SM100_MMA_S8_SSIaaiLi64ELi64ELNS4_4UMMA5MajorE0ELSM_0ELNSL_8SaturateE0EEEEEENS4_6LayoutINS5_IJSC_SC_SC_EEENS5_IJNSA_ILi0EEESS_SS_EEEEENS5_IJNS4_10UnderscoreESV_SV_EEEEENS4_13SM90_TMA_LOADENS4_14ComposedLayoutINS4_7SwizzleILi2ELi4ELi3EEENS4_18smem_ptr_flag_bitsILi8EEENSQ_INS5_IJNSA_ILi8EEESF_EEENS5_IJSF_SC_EEEEEEEvNS4_8identityENS4_23SM90_TMA_LOAD_MULTICASTES18_vS19_EENS_8epilogue10collective18CollectiveEpilogueINS1C_23Sm100TmaWarpSpecializedILi1ELi1ELi32ELb0ELb0EEEJSG_NS5_IJNSQ_ISF_SC_EES1H_EEEaSH_aSH_NS1C_6fusion15FusionCallbacksIS1G_NS1J_17LinearCombinationIaiaiLNS_15FloatRoundStyleE2EEESG_S1I_JEEENS4_5SM1004TMEM4LOAD26SM100_TMEM_LOAD_16dp32b32xESY_S18_NS4_39AutoVectorizingCopyWithAssumedAlignmentILi128EEENS4_14SM90_TMA_STOREES18_S1U_S1U_EEEvvEEEEvNT_6ParamsE,@"STO_CUDA_ENTRY STV_DEFAULT"
_ZN7cutlass13device_kernelINS_4gemm6kernel13GemmUniversalIN4cute5tupleIJiiiiEEENS1_10collective13CollectiveMmaINS1_35MainloopSm100TmaUmmaWarpSpecializedILi3ELi2ELi4ENS5_IJNS4_1CILi2EEENSA_ILi1EEESC_EEEEENS5_IJNSA_ILi64EEESF_SF_EEEaNS5_IJlSC_lEEEaSH_NS4_8TiledMMAINS4_8MMA_AtomIJNS4_15SM100_MMA_S8_SSIaaiLi64ELi64ELNS4_4UMMA5MajorE0ELSM_0ELNSL_8SaturateE0EEEEEENS4_6LayoutINS5_IJSC_SC_SC_EEENS5_IJNSA_ILi0EEESS_SS_EEEEENS5_IJNS4_10UnderscoreESV_SV_EEEEENS4_13SM90_TMA_LOADENS4_14ComposedLayoutINS4_7SwizzleILi2ELi4ELi3EEENS4_18smem_ptr_flag_bitsILi8EEENSQ_INS5_IJNSA_ILi8EEESF_EEENS5_IJSF_SC_EEEEEEEvNS4_8identityENS4_23SM90_TMA_LOAD_MULTICASTES18_vS19_EENS_8epilogue10collective18CollectiveEpilogueINS1C_23Sm100TmaWarpSpecializedILi1ELi1ELi32ELb0ELb0EEEJSG_NS5_IJNSQ_ISF_SC_EES1H_EEEaSH_aSH_NS1C_6fusion15FusionCallbacksIS1G_NS1J_17LinearCombinationIaiaiLNS_15FloatRoundStyleE2EEESG_S1I_JEEENS4_5SM1004TMEM4LOAD26SM100_TMEM_LOAD_16dp32b32xESY_S18_NS4_39AutoVectorizingCopyWithAssumedAlignmentILi128EEENS4_14SM90_TMA_STOREES18_S1U_S1U_EEEvvEEEEvNT_6ParamsE:
[----:B------:R-:W1:Y:S01]  /*0000*/  LDC R1, c[0x0][0x37c] ;  /* 0x0000df00ff017b82 */ /* 0x000e620000000800 */
[----:B------:R-:W2:Y:S01]  /*0010*/  S2R R69, SR_TID.X ;  /* 0x0000000000457919 */ /* 0x000ea20000002100 */
[----:B------:R-:W3:Y:S01]  /*0020*/  LDCU.64 UR8, c[0x0][0x890] ;  /* 0x00011200ff0877ac */ /* 0x000ee20008000a00 */
[----:B------:R-:W-:Y:S02]  /*0030*/  PRMT R80, RZ, 0x7610, R80 ;  /* 0x00007610ff507816 */ /* 0x000fe40000000050 */
[----:B------:R-:W-:Y:S01]  /*0040*/  ELECT P3, URZ, PT ;  /* 0x0000000000ff782f */ /* 0x000fe20003860000 */
[----:B---3--:R-:W-:-:S04]  /*0050*/  UISETP.NE.U32.AND UP0, UPT, UR8, URZ, UPT ;  /* 0x000000ff0800728c */ /* 0x008fc8000bf05070 */
[----:B------:R-:W-:Y:S01]  /*0060*/  UISETP.NE.AND.EX UP0, UPT, UR9, URZ, UPT, UP0 ;  /* 0x000000ff0900728c */ /* 0x000fe2000bf05300 */
[----:B--2---:R-:W-:-:S05]  /*0070*/  SHF.R.U32.HI R81, RZ, 0x5, R69 ;  /* 0x00000005ff517819 */ /* 0x004fca0000011645 */
[----:B------:R-:W2:Y:S02]  /*0080*/  SHFL.IDX PT, R0, R81, RZ, 0x1f ;  /* 0x00001fff51007589 */ /* 0x000ea400000e0000 */
[----:B--2---:R-:W-:Y:S01]  /*0090*/  R2UR UR18, R0 ;  /* 0x00000000001272ca */ /* 0x004fe200000e0000 */
[----:B-1----:R-:W-:-:S14]  /*00a0*/  BRA.U UP0, `(.L_x_0) ;  /* 0x0000000100307547 */ /* 0x002fdc000b800000 */
[----:B------:R-:W1:Y:S02]  /*00b0*/  LDCU.64 UR4, c[0x0][0x888] ;  /* 0x00011100ff0477ac */ /* 0x000e640008000a00 */
[----:B-1----:R-:W-:-:S04]  /*00c0*/  UISETP.NE.U32.AND UP0, UPT, UR4, URZ, UPT ;  /* 0x000000ff0400728c */ /* 0x002fc8000bf05070 */
[----:B------:R-:W-:-:S09]  /*00d0*/  UISETP.NE.AND.EX UP0, UPT, UR5, URZ, UPT, UP0 ;  /* 0x000000ff0500728c */ /* 0x000fd2000bf05300 */
[----:B------:R-:W-:Y:S05]  /*00e0*/  BRA.U !UP0, `(.L_x_1) ;  /* 0x0000000108147547 */ /* 0x000fea000b800000 */
[----:B------:R-:W1:Y:S01]  /*00f0*/  LDC.64 R2, c[0x0][0x888] ;  /* 0x00022200ff027b82 */ /* 0x000e620000000a00 */
[----:B------:R-:W1:Y:S02]  /*0100*/  LDCU.64 UR4, c[0x0][0x358] ;  /* 0x00006b00ff0477ac */ /* 0x000e640008000a00 */
[----:B-1----:R1:W5:Y:S01]  /*0110*/  LDG.E R39, desc[UR4][R2.64] ;  /* 0x0000000402277981 */ /* 0x002362000c1e1900 */
[----:B------:R-:W-:Y:S01]  /*0120*/  HFMA2 R80, -RZ, RZ, 0, 5.9604644775390625e-08 ;  /* 0x00000001ff507431 */ /* 0x000fe200000001ff */
[----:B------:R-:W-:Y:S05]  /*0130*/  BRA `(.L_x_0) ;  /* 0x00000000000c7947 */ /* 0x000fea0003800000 */
.L_x_1:
[----:B------:R-:W1:Y:S01]  /*0140*/  LDCU UR4, c[0x0][0x880] ;  /* 0x00011000ff0477ac */ /* 0x000e620008000800 */
[----:B------:R-:W-:Y:S01]  /*0150*/  HFMA2 R80, -RZ, RZ, 0, 5.9604644775390625e-08 ;  /* 0x00000001ff507431 */ /* 0x000fe200000001ff */
[----:B-1----:R-:W-:-:S07]  /*0160*/  MOV R39, UR4 ;  /* 0x0000000400277c02 */ /* 0x002fce0008000f00 */
.L_x_0:
[----:B------:R-:W2:Y:S02]  /*0170*/  LDCU.64 UR4, c[0x0][0x8b0] ;  /* 0x00011600ff0477ac */ /* 0x000ea40008000a00 */
[----:B--2---:R-:W-:-:S04]  /*0180*/  UISETP.NE.U32.AND UP0, UPT, UR4, URZ, UPT ;  /* 0x000000ff0400728c */ /* 0x004fc8000bf05070 */
[----:B------:R-:W-:-:S09]  /*0190*/  UISETP.NE.AND.EX UP0, UPT, UR5, URZ, UPT, UP0 ;  /* 0x000000ff0500728c */ /* 0x000fd2000bf05300 */
[----:B------:R-:W-:Y:S05]  /*01a0*/  BRA.U UP0, `(.L_x_2) ;  /* 0x0000000100287547 */ /* 0x000fea000b800000 */
[----:B------:R-:W2:Y:S02]  /*01b0*/  LDCU.64 UR4, c[0x0][0x8a8] ;  /* 0x00011500ff0477ac */ /* 0x000ea40008000a00 */
[----:B--2---:R-:W-:-:S04]  /*01c0*/  UISETP.NE.U32.AND UP0, UPT, UR4, URZ, UPT ;  /* 0x000000ff0400728c */ /* 0x004fc8000bf05070 */
[----:B------:R-:W-:-:S09]  /*01d0*/  UISETP.NE.AND.EX UP0, UPT, UR5, URZ, UPT, UP0 ;  /* 0x000000ff0500728c */ /* 0x000fd2000bf05300 */
[----:B------:R-:W-:Y:S05]  /*01e0*/  BRA.U !UP0, `(.L_x_3) ;  /* 0x0000000108107547 */ /* 0x000fea000b800000 */
[----:B-1----:R-:W1:Y:S01]  /*01f0*/  LDC.64 R2, c[0x0][0x8a8] ;  /* 0x00022a00ff027b82 */ /* 0x002e620000000a00 */
[----:B------:R-:W1:Y:S02]  /*0200*/  LDCU.64 UR4, c[0x0][0x358] ;  /* 0x00006b00ff0477ac */ /* 0x000e640008000a00 */
[----:B-1----:R2:W5:Y:S01]  /*0210*/  LDG.E R38, desc[UR4][R2.64] ;  /* 0x0000000402267981 */ /* 0x002562000c1e1900 */
[----:B------:R-:W-:Y:S05]  /*0220*/  BRA `(.L_x_2) ;  /* 0x0000000000087947 */ /* 0x000fea0003800000 */
.L_x_3:
[----:B------:R-:W2:Y:S02]  /*0230*/  LDCU UR4, c[0x0][0x8a0] ;  /* 0x00011400ff0477ac */ /* 0x000ea40008000800 */
[----:B--2---:R-:W-:Y:S02]  /*0240*/  MOV R38, UR4 ;  /* 0x0000000400267c02 */ /* 0x004fe40008000f00 */
.L_x_2:
[----:B------:R-:W-:Y:S01]  /*0250*/  IMAD.U32 R0, RZ, RZ, UR18 ;  /* 0x00000012ff007e24 */ /* 0x000fe2000f8e00ff */
[----:B------:R-:W-:Y:S04]  /*0260*/  BSSY.RECONVERGENT B0, `(.L_x_4) ;  /* 0x000000c000007945 */ /* 0x000fe80003800200 */
[C---:B------:R-:W-:Y:S02]  /*0270*/  ISETP.NE.OR P1, PT, R0.reuse, 0x1, !P3 ;  /* 0x000000010000780c */ /* 0x040fe40005f25670 */
[----:B------:R-:W-:-:S11]  /*0280*/  ISETP.NE.OR P0, PT, R0, 0x3, !P3 ;  /* 0x000000030000780c */ /* 0x000fd60005f05670 */
[----:B------:R-:W-:Y:S05]  /*0290*/  @P1 BRA `(.L_x_5) ;  /* 0x0000000000201947 */ /* 0x000fea0003800000 */
[----:B------:R-:W3:Y:S02]  /*02a0*/  LDCU.64 UR4, c[0x0][0x348] ;  /* 0x00006900ff0477ac */ /* 0x000ee40008000a00 */
[----:B---3--:R-:W-:Y:S02]  /*02b0*/  UIADD3 UR6, UP1, UPT, UR4, 0x80, URZ ;  /* 0x0000008004067890 */ /* 0x008fe4000ff3e0ff */
[----:B------:R-:W-:Y:S02]  /*02c0*/  UIADD3 UR4, UP0, UPT, UR4, 0x180, URZ ;  /* 0x0000018004047890 */ /* 0x000fe4000ff1e0ff */
[----:B------:R-:W-:Y:S02]  /*02d0*/  UIADD3.X UR7, UPT, UPT, URZ, UR5, URZ, UP1, !UPT ;  /* 0x00000005ff077290 */ /* 0x000fe40008ffe4ff */
[----:B------:R-:W-:-:S07]  /*02e0*/  UIADD3.X UR5, UPT, UPT, URZ, UR5, URZ, UP0, !UPT ;  /* 0x00000005ff057290 */ /* 0x000fce00087fe4ff */
[----:B------:R3:W-:Y:S02]  /*02f0*/  UTMACCTL.PF [UR6] ;  /* 0x00000000060079b9 */ /* 0x0007e40008040000 */
[----:B------:R3:W-:Y:S02]  /*0300*/  UTMACCTL.PF [UR4] ;  /* 0x00000000040079b9 */ /* 0x0007e40008040000 */
[----:B---3--:R-:W-:Y:S01]  /*0310*/  NOP ;  /* 0x0000000000007918 */ /* 0x008fe20000000000 */
.L_x_5:
[----:B------:R-:W-:Y:S05]  /*0320*/  BSYNC.RECONVERGENT B0 ;  /* 0x0000000000007941 */ /* 0x000fea0003800200 */
.L_x_4:
[----:B------:R-:W-:Y:S04]  /*0330*/  BSSY.RECONVERGENT B0, `(.L_x_6) ;  /* 0x000000a000007945 */ /* 0x000fe80003800200 */
        /* <DEDUP_REMOVED lines=9> */
.L_x_7:
[----:B------:R-:W-:Y:S05]  /*03d0*/  BSYNC.RECONVERGENT B0 ;  /* 0x0000000000007941 */ /* 0x000fea0003800200 */
.L_x_6:
[----:B------:R-:W3:Y:S01]  /*03e0*/  LDCU.64 UR4, c[0x0][0x888] ;  /* 0x00011100ff0477ac */ /* 0x000ee20008000a00 */
[----:B------:R-:W-:Y:S02]  /*03f0*/  UISETP.EQ.U32.AND UP2, UPT, UR8, URZ, UPT ;  /* 0x000000ff0800728c */ /* 0x000fe4000bf42070 */
[----:B------:R-:W-:Y:S02]  /*0400*/  UPLOP3.LUT UP3, UPT, UPT, UPT, UPT, 0x80, 0x8 ;  /* 0x000000000008789c */ /* 0x000fe40003f6f070 */
[----:B---3--:R-:W-:-:S04]  /*0410*/  UISETP.NE.U32.AND UP0, UPT, UR4, URZ, UPT ;  /* 0x000000ff0400728c */ /* 0x008fc8000bf05070 */
[----:B------:R-:W-:-:S04]  /*0420*/  UISETP.NE.AND.EX UP1, UPT, UR5, URZ, UPT, UP0 ;  /* 0x000000ff0500728c */ /* 0x000fc8000bf25300 */
[----:B------:R-:W-:-:S04]  /*0430*/  UISETP.EQ.OR.EX UP4, UPT, UR9, URZ, !UP1, UP2 ;  /* 0x000000ff0900728c */ /* 0x000fc8000cf82720 */
[----:B------:R-:W-:-:S05]  /*0440*/  UP2UR UR61, UPR, URZ, 0x10 ;  /* 0x00000010ff3d7883 */ /* 0x000fca0008000000 */
[----:B------:R-:W-:Y:S07]  /*0450*/  BRA.U !UP4, `(.L_x_8) ;  /* 0x000000010c207547 */ /* 0x000fee000b800000 */
[----:B-----5:R-:W-:Y:S01]  /*0460*/  R2UR UR5, R39 ;  /* 0x00000000270572ca */ /* 0x020fe200000e0000 */
[----:B------:R-:W-:Y:S02]  /*0470*/  UISETP.NE.U32.AND UP2, UPT, UR8, URZ, UPT ;  /* 0x000000ff0800728c */ /* 0x000fe4000bf45070 */
[----:B------:R-:W-:Y:S02]  /*0480*/  USEL UR4, URZ, 0xffffffff, UP1 ;  /* 0xffffffffff047887 */ /* 0x000fe40008800000 */
[----:B------:R-:W-:-:S08]  /*0490*/  UISETP.NE.AND.EX UP2, UPT, UR9, URZ, UPT, UP2 ;  /* 0x000000ff0900728c */ /* 0x000fd0000bf45320 */
[----:B------:R-:W-:-:S04]  /*04a0*/  UISETP.NE.AND UP0, UPT, UR5, URZ, UPT ;  /* 0x000000ff0500728c */ /* 0x000fc8000bf05270 */
[----:B------:R-:W-:-:S04]  /*04b0*/  @!UP2 USEL UR4, URZ, 0xffffffff, UP0 ;  /* 0xffffffffff04a887 */ /* 0x000fc80008000000 */
[----:B------:R-:W-:-:S04]  /*04c0*/  ULOP3.LUT UR4, UR4, 0x1, URZ, 0xc0, !UPT ;  /* 0x0000000104047892 */ /* 0x000fc8000f8ec0ff */
[----:B------:R-:W-:Y:S02]  /*04d0*/  UISETP.NE.U32.AND UP3, UPT, UR4, 0x1, UPT ;  /* 0x000000010400788c */ /* 0x000fe4000bf65070 */
.L_x_8:
[----:B-12---:R-:W1:Y:S01]  /*04e0*/  SHFL.IDX PT, R2, R81, RZ, 0x1f ;  /* 0x00001fff51027589 */ /* 0x006e6200000e0000 */
[----:B------:R-:W-:Y:S01]  /*04f0*/  UISETP.NE.AND UP5, UPT, UR18, 0x2, UPT ;  /* 0x000000021200788c */ /* 0x000fe2000bfa5270 */
[----:B-1----:R-:W-:-:S13]  /*0500*/  ISETP.NE.AND P0, PT, R2, RZ, PT ;  /* 0x000000ff0200720c */ /* 0x002fda0003f05270 */
[----:B------:R-:W-:Y:S05]  /*0510*/  @P0 BRA `(.L_x_9) ;  /* 0x0000000000500947 */ /* 0x000fea0003800000 */
[----:B------:R-:W1:Y:S01]  /*0520*/  S2UR UR4, SR_CgaCtaId ;  /* 0x00000000000479c3 */ /* 0x000e620000008800 */
[----:B------:R-:W-:Y:S01]  /*0530*/  UMOV UR5, 0x400 ;  /* 0x0000040000057882 */ /* 0x000fe20000000000 */
[----:B------:R-:W-:Y:S01]  /*0540*/  UMOV UR8, 0x1 ;  /* 0x0000000100087882 */ /* 0x000fe20000000000 */
[----:B------:R-:W-:Y:S01]  /*0550*/  UMOV UR6, 0x2 ;  /* 0x0000000200067882 */ /* 0x000fe20000000000 */
[----:B------:R-:W-:-:S04]  /*0560*/  UIADD3 UR8, UPT, UPT, -UR8, 0x100000, URZ ;  /* 0x0010000008087890 */ /* 0x000fc8000fffe1ff */
[----:B------:R-:W-:Y:S02]  /*0570*/  USHF.L.U32 UR9, UR8, 0xb, URZ ;  /* 0x0000000b08097899 */ /* 0x000fe400080006ff */
[----:B------:R-:W-:Y:S02]  /*0580*/  USHF.L.U32 UR8, UR8, 0x1, URZ ;  /* 0x0000000108087899 */ /* 0x000fe400080006ff */
[----:B------:R-:W-:-:S04]  /*0590*/  UIADD3 UR6, UPT, UPT, -UR6, 0x100000, URZ ;  /* 0x0010000006067890 */ /* 0x000fc8000fffe1ff */
[----:B------:R-:W-:Y:S02]  /*05a0*/  USHF.L.U32 UR7, UR6, 0xb, URZ ;  /* 0x0000000b06077899 */ /* 0x000fe400080006ff */
[----:B------:R-:W-:Y:S01]  /*05b0*/  USHF.L.U32 UR6, UR6, 0x1, URZ ;  /* 0x0000000106067899 */ /* 0x000fe200080006ff */
[----:B------:R-:W-:Y:S01]  /*05c0*/  ELECT P0, URZ, PT ;  /* 0x0000000000ff782f */ /* 0x000fe20003800000 */
[----:B-1----:R-:W-:Y:S01]  /*05d0*/  ULEA UR4, UR4, UR5, 0x18 ;  /* 0x0000000504047291 */ /* 0x002fe2000f8ec0ff */
[----:B------:R-:W1:Y:S11]  /*05e0*/  FENCE.VIEW.ASYNC.S ;  /* 0x00000000000073c6 */ /* 0x000e760000000000 */
[----:B-1----:R1:W2:Y:S01]  /*05f0*/  SYNCS.EXCH.64 URZ, [UR4], UR8 ;  /* 0x0000000804ff75b2 */ /* 0x0022a20008000100 */
[----:B------:R1:W3:Y:S01]  /*0600*/  SYNCS.EXCH.64 URZ, [UR4+0x18], UR6 ;  /* 0x0000180604ff75b2 */ /* 0x0002e20008000100 */
[----:B------:R1:W4:Y:S01]  /*0610*/  SYNCS.EXCH.64 URZ, [UR4+0x8], UR8 ;  /* 0x0000080804ff75b2 */ /* 0x0003220008000100 */
[----:B------:R1:W1:Y:S01]  /*0620*/  SYNCS.EXCH.64 URZ, [UR4+0x20], UR6 ;  /* 0x0000200604ff75b2 */ /* 0x0002620008000100 */
[----:B------:R1:W1:Y:S01]  /*0630*/  SYNCS.EXCH.64 URZ, [UR4+0x10], UR8 ;  /* 0x0000100804ff75b2 */ /* 0x0002620008000100 */
[----:B------:R1:W1:Y:S01]  /*0640*/  SYNCS.EXCH.64 URZ, [UR4+0x28], UR6 ;  /* 0x0000280604ff75b2 */ /* 0x0002620008000100 */
[----:B------:R-:W-:Y:S01]  /*0650*/  NOP ;  /* 0x0000000000007918 */ /* 0x000fe20000000000 */
.L_x_9:
[----:B------:R-:W2:Y:S01]  /*0660*/  SHFL.IDX PT, R2, R81, RZ, 0x1f ;  /* 0x00001fff51027589 */ /* 0x000ea200000e0000 */
[----:B------:R-:W-:Y:S01]  /*0670*/  NOP ;  /* 0x0000000000007918 */ /* 0x000fe20000000000 */
[----:B--2---:R-:W-:-:S13]  /*0680*/  ISETP.NE.AND P0, PT, R2, 0x1, PT ;  /* 0x000000010200780c */ /* 0x004fda0003f05270 */
[----:B------:R-:W-:Y:S05]  /*0690*/  @P0 BRA `(.L_x_10) ;  /* 0x0000000000400947 */ /* 0x000fea0003800000 */
[----:B-1----:R-:W1:Y:S01]  /*06a0*/  S2UR UR4, SR_CgaCtaId ;  /* 0x00000000000479c3 */ /* 0x002e620000008800 */
        /* <DEDUP_REMOVED lines=12> */
[----:B-1----:R2:W1:Y:S01]  /*0770*/  SYNCS.EXCH.64 URZ, [UR4+0x30], UR8 ;  /* 0x0000300804ff75b2 */ /* 0x0024620008000100 */
[----:B------:R2:W1:Y:S02]  /*0780*/  SYNCS.EXCH.64 URZ, [UR4+0x38], UR6 ;  /* 0x0000380604ff75b2 */ /* 0x0004640008000100 */
[----:B--2---:R-:W-:Y:S01]  /*0790*/  NOP ;  /* 0x0000000000007918 */ /* 0x004fe20000000000 */
.L_x_10:
[----:B------:R-:W2:Y:S01]  /*07a0*/  SHFL.IDX PT, R2, R81, RZ, 0x1f ;  /* 0x00001fff51027589 */ /* 0x000ea200000e0000 */
[----:B------:R-:W-:Y:S01]  /*07b0*/  NOP ;  /* 0x0000000000007918 */ /* 0x000fe20000000000 */
[----:B--2---:R-:W-:-:S13]  /*07c0*/  ISETP.NE.AND P0, PT, R2, 0x3, PT ;  /* 0x000000030200780c */ /* 0x004fda0003f05270 */
[----:B------:R-:W-:Y:S05]  /*07d0*/  @P0 BRA `(.L_x_11) ;  /* 0x0000000000300947 */ /* 0x000fea0003800000 */
[----:B-1----:R-:W1:Y:S01]  /*07e0*/  S2UR UR4, SR_CgaCtaId ;  /* 0x00000000000479c3 */ /* 0x002e620000008800 */
[----:B------:R-:W-:Y:S01]  /*07f0*/  UMOV UR6, 0x400 ;  /* 0x0000040000067882 */ /* 0x000fe20000000000 */
[----:B------:R-:W-:Y:S01]  /*0800*/  UMOV UR5, 0x20 ;  /* 0x0000002000057882 */ /* 0x000fe20000000000 */
[----:B------:R-:W-:Y:S01]  /*0810*/  ELECT P0, URZ, PT ;  /* 0x0000000000ff782f */ /* 0x000fe20003800000 */
[----:B-1----:R-:W-:Y:S02]  /*0820*/  ULEA UR6, UR4, UR6, 0x18 ;  /* 0x0000000604067291 */ /* 0x002fe4000f8ec0ff */
[----:B------:R-:W-:-:S04]  /*0830*/  UIADD3 UR4, UPT, UPT, -UR5, 0x100000, URZ ;  /* 0x0010000005047890 */ /* 0x000fc8000fffe1ff */
[----:B------:R-:W-:Y:S02]  /*0840*/  USHF.L.U32 UR5, UR4, 0xb, URZ ;  /* 0x0000000b04057899 */ /* 0x000fe400080006ff */
[----:B------:R-:W-:Y:S01]  /*0850*/  USHF.L.U32 UR4, UR4, 0x1, URZ ;  /* 0x0000000104047899 */ /* 0x000fe200080006ff */
[----:B------:R-:W1:Y:S11]  /*0860*/  FENCE.VIEW.ASYNC.S ;  /* 0x00000000000073c6 */ /* 0x000e760000000000 */
[----:B-1----:R2:W1:Y:S01]  /*0870*/  SYNCS.EXCH.64 URZ, [UR6+0x40], UR4 ;  /* 0x0000400406ff75b2 */ /* 0x0024620008000100 */
[----:B------:R2:W1:Y:S02]  /*0880*/  SYNCS.EXCH.64 URZ, [UR6+0x48], UR4 ;  /* 0x0000480406ff75b2 */ /* 0x0004640008000100 */
[----:B--2---:R-:W-:Y:S01]  /*0890*/  NOP ;  /* 0x0000000000007918 */ /* 0x004fe20000000000 */
.L_x_11:
[----:B------:R-:W2:Y:S01]  /*08a0*/  SHFL.IDX PT, R2, R81, RZ, 0x1f ;  /* 0x00001fff51027589 */ /* 0x000ea200000e0000 */
[----:B------:R-:W-:Y:S01]  /*08b0*/  NOP ;  /* 0x0000000000007918 */ /* 0x000fe20000000000 */
[----:B--2---:R-:W-:-:S13]  /*08c0*/  ISETP.NE.AND P0, PT, R2, 0x4, PT ;  /* 0x000000040200780c */ /* 0x004fda0003f05270 */
[----:B------:R-:W-:Y:S05]  /*08d0*/  @P0 BRA `(.L_x_12) ;  /* 0x00000000004c0947 */ /* 0x000fea0003800000 */
[----:B-1----:R-:W1:Y:S01]  /*08e0*/  S2UR UR6, SR_CgaCtaId ;  /* 0x00000000000679c3 */ /* 0x002e620000008800 */
[----:B------:R-:W-:Y:S01]  /*08f0*/  UMOV UR4, 0x1e0 ;  /* 0x000001e000047882 */ /* 0x000fe20000000000 */
[----:B------:R-:W-:Y:S01]  /*0900*/  UMOV UR5, 0x400 ;  /* 0x0000040000057882 */ /* 0x000fe20000000000 */
[----:B------:R-:W-:Y:S01]  /*0910*/  USEL UR4, UR4, 0x1a0, UP3 ;  /* 0x000001a004047887 */ /* 0x000fe20009800000 */
[----:B------:R-:W-:Y:S01]  /*0920*/  UMOV UR8, 0x1 ;  /* 0x0000000100087882 */ /* 0x000fe20000000000 */
[----:B------:R-:W-:Y:S01]  /*0930*/  ELECT P0, URZ, PT ;  /* 0x0000000000ff782f */ /* 0x000fe20003800000 */
[----:B------:R-:W-:-:S04]  /*0940*/  UIADD3 UR8, UPT, UPT, -UR8, 0x100000, URZ ;  /* 0x0010000008087890 */ /* 0x000fc8000fffe1ff */
[----:B------:R-:W-:Y:S02]  /*0950*/  USHF.L.U32 UR9, UR8, 0xb, URZ ;  /* 0x0000000b08097899 */ /* 0x000fe400080006ff */
[----:B------:R-:W-:Y:S02]  /*0960*/  USHF.L.U32 UR8, UR8, 0x1, URZ ;  /* 0x0000000108087899 */ /* 0x000fe400080006ff */
[----:B-1----:R-:W-:Y:S02]  /*0970*/  ULEA UR6, UR6, UR5, 0x18 ;  /* 0x0000000506067291 */ /* 0x002fe4000f8ec0ff */
[----:B------:R-:W-:-:S04]  /*0980*/  UIADD3 UR4, UPT, UPT, -UR4, 0x100000, URZ ;  /* 0x0010000004047890 */ /* 0x000fc8000fffe1ff */
[----:B------:R-:W-:Y:S02]  /*0990*/  USHF.L.U32 UR5, UR4, 0xb, URZ ;  /* 0x0000000b04057899 */ /* 0x000fe400080006ff */
[----:B------:R-:W-:Y:S01]  /*09a0*/  USHF.L.U32 UR4, UR4, 0x1, URZ ;  /* 0x0000000104047899 */ /* 0x000fe200080006ff */
[----:B------:R-:W1:Y:S03]  /*09b0*/  FENCE.VIEW.ASYNC.S ;  /* 0x00000000000073c6 */ /* 0x000e660000000000 */
[----:B-1----:R2:W1:Y:S08]  /*09c0*/  SYNCS.EXCH.64 URZ, [UR6+0x50], UR8 ;  /* 0x0000500806ff75b2 */ /* 0x0024700008000100 */
[----:B------:R2:W1:Y:S01]  /*09d0*/  SYNCS.EXCH.64 URZ, [UR6+0x60], UR4 ;  /* 0x0000600406ff75b2 */ /* 0x0004620008000100 */
[----:B------:R2:W1:Y:S01]  /*09e0*/  SYNCS.EXCH.64 URZ, [UR6+0x58], UR8 ;  /* 0x0000580806ff75b2 */ /* 0x0004620008000100 */
[----:B------:R2:W1:Y:S02]  /*09f0*/  SYNCS.EXCH.64 URZ, [UR6+0x68], UR4 ;  /* 0x0000680406ff75b2 */ /* 0x0004640008000100 */
[----:B--2---:R-:W-:Y:S01]  /*0a00*/  NOP ;  /* 0x0000000000007918 */ /* 0x004fe20000000000 */
.L_x_12:
        /* <DEDUP_REMOVED lines=18> */
[----:B------:R2:W1:Y:S01]  /*0b30*/  SYNCS.EXCH.64 URZ, [UR4+0x90], UR6 ;  /* 0x0000900604ff75b2 */ /* 0x0004620008000100 */
[----:B------:R2:W1:Y:S01]  /*0b40*/  SYNCS.EXCH.64 URZ, [UR4+0x78], UR8 ;  /* 0x0000780804ff75b2 */ /* 0x0004620008000100 */
[----:B------:R2:W1:Y:S01]  /*0b50*/  SYNCS.EXCH.64 URZ, [UR4+0x98], UR6 ;  /* 0x0000980604ff75b2 */ /* 0x0004620008000100 */
[----:B------:R2:W1:Y:S01]  /*0b60*/  SYNCS.EXCH.64 URZ, [UR4+0x80], UR8 ;  /* 0x0000800804ff75b2 */ /* 0x0004620008000100 */
[----:B------:R2:W1:Y:S01]  /*0b70*/  SYNCS.EXCH.64 URZ, [UR4+0xa0], UR6 ;  /* 0x0000a00604ff75b2 */ /* 0x0004620008000100 */
[----:B------:R2:W1:Y:S01]  /*0b80*/  SYNCS.EXCH.64 URZ, [UR4+0x88], UR8 ;  /* 0x0000880804ff75b2 */ /* 0x0004620008000100 */
[----:B------:R2:W1:Y:S02]  /*0b90*/  SYNCS.EXCH.64 URZ, [UR4+0xa8], UR6 ;  /* 0x0000a80604ff75b2 */ /* 0x0004640008000100 */
[----:B--2---:R-:W-:Y:S01]  /*0ba0*/  NOP ;  /* 0x0000000000007918 */ /* 0x004fe20000000000 */
.L_x_13:
[----:B------:R-:W2:Y:S01]  /*0bb0*/  SHFL.IDX PT, R2, R81, RZ, 0x1f ;  /* 0x00001fff51027589 */ /* 0x000ea200000e0000 */
[----:B------:R-:W1:Y:S01]  /*0bc0*/  S2UR UR48, SR_CgaCtaId ;  /* 0x00000000003079c3 */ /* 0x000e620000008800 */
[----:B------:R-:W-:Y:S01]  /*0bd0*/  NOP ;  /* 0x0000000000007918 */ /* 0x000fe20000000000 */
[----:B--2---:R-:W-:-:S13]  /*0be0*/  ISETP.NE.AND P0, PT, R2, 0x3, PT ;  /* 0x000000030200780c */ /* 0x004fda0003f05270 */
[----:B-1----:R-:W-:Y:S05]  /*0bf0*/  @P0 BRA `(.L_x_14) ;  /* 0x0000000000340947 */ /* 0x002fea0003800000 */
[----:B------:R-:W-:Y:S01]  /*0c00*/  UMOV UR4, 0x400 ;  /* 0x0000040000047882 */ /* 0x000fe20000000000 */
[----:B------:R-:W-:Y:S01]  /*0c10*/  UMOV UR6, 0x20 ;  /* 0x0000002000067882 */ /* 0x000fe20000000000 */
[----:B------:R-:W-:Y:S02]  /*0c20*/  ULEA UR4, UR48, UR4, 0x18 ;  /* 0x0000000430047291 */ /* 0x000fe4000f8ec0ff */
[----:B------:R-:W-:-:S04]  /*0c30*/  UIADD3 UR6, UPT, UPT, -UR6, 0x100000, URZ ;  /* 0x0010000006067890 */ /* 0x000fc8000fffe1ff */
[----:B------:R-:W-:Y:S02]  /*0c40*/  USHF.L.U32 UR7, UR6, 0xb, URZ ;  /* 0x0000000b06077899 */ /* 0x000fe400080006ff */
[----:B------:R-:W-:Y:S01]  /*0c50*/  USHF.L.U32 UR6, UR6, 0x1, URZ ;  /* 0x0000000106067899 */ /* 0x000fe200080006ff */
[----:B------:R-:W-:Y:S01]  /*0c60*/  ELECT P0, URZ, PT ;  /* 0x0000000000ff782f */ /* 0x000fe20003800000 */
[----:B------:R-:W1:Y:S10]  /*0c70*/  FENCE.VIEW.ASYNC.S ;  /* 0x00000000000073c6 */ /* 0x000e740000000000 */
[----:B-1----:R1:W2:Y:S01]  /*0c80*/  SYNCS.EXCH.64 URZ, [UR4+0xb0], UR6 ;  /* 0x0000b00604ff75b2 */ /* 0x0022a20008000100 */
[----:B------:R1:W1:Y:S01]  /*0c90*/  SYNCS.EXCH.64 URZ, [UR4+0xc0], UR6 ;  /* 0x0000c00604ff75b2 */ /* 0x0002620008000100 */
[----:B------:R1:W1:Y:S01]  /*0ca0*/  SYNCS.EXCH.64 URZ, [UR4+0xb8], UR6 ;  /* 0x0000b80604ff75b2 */ /* 0x0002620008000100 */
[----:B------:R1:W1:Y:S01]  /*0cb0*/  SYNCS.EXCH.64 URZ, [UR4+0xc8], UR6 ;  /* 0x0000c80604ff75b2 */ /* 0x0002620008000100 */
[----:B------:R-:W-:Y:S01]  /*0cc0*/  NOP ;  /* 0x0000000000007918 */ /* 0x000fe20000000000 */
.L_x_14:
[----:B-1----:R-:W1:Y:S01]  /*0cd0*/  LDCU UR4, c[0x0][0x36c] ;  /* 0x00006d80ff0477ac */ /* 0x002e620008000800 */
[----:B------:R-:W-:Y:S01]  /*0ce0*/  ISETP.NE.OR P3, PT, R0, 0x2, !P3 ;  /* 0x000000020000780c */ /* 0x000fe20005f65670 */
[----:B------:R-:W-:Y:S01]  /*0cf0*/  NOP ;  /* 0x0000000000007918 */ /* 0x000fe20000000000 */
[----:B------:R-:W-:Y:S01]  /*0d00*/  LOP3.LUT R0, R69, 0x1f, RZ, 0xc0, !PT ;  /* 0x0000001f45007812 */ /* 0x000fe200078ec0ff */
[----:B------:R-:W-:Y:S02]  /*0d10*/  UISETP.NE.AND UP4, UPT, UR18, URZ, UPT ;  /* 0x000000ff1200728c */ /* 0x000fe4000bf85270 */
[----:B-1----:R-:W-:-:S09]  /*0d20*/  UISETP.EQ.U32.AND UP6, UPT, UR4, 0x1, UPT ;  /* 0x000000010400788c */ /* 0x002fd2000bfc2070 */
[----:B------:R-:W-:Y:S05]  /*0d30*/  BRA.U !UP6, `(.L_x_15) ;  /* 0x000000010e087547 */ /* 0x000fea000b800000 */
[----:B--234-:R-:W-:Y:S01]  /*0d40*/  UCGABAR_ARV ;  /* 0x00000000000079c7 */ /* 0x01cfe20008000000 */
[----:B------:R-:W-:Y:S05]  /*0d50*/  BRA `(.L_x_16) ;  /* 0x0000000000047947 */ /* 0x000fea0003800000 */
.L_x_15:
[----:B--234-:R-:W-:Y:S01]  /*0d60*/  NOP ;  /* 0x0000000000007918 */ /* 0x01cfe20000000000 */
.L_x_16:
[----:B------:R-:W1:Y:S01]  /*0d70*/  S2UR UR46, SR_CTAID.X ;  /* 0x00000000002e79c3 */ /* 0x000e620000002500 */
[----:B------:R-:W-:-:S05]  /*0d80*/  CS2R.32 R3, SR_CgaSize ;  /* 0x0000000000037805 */ /* 0x000fca0000008a00 */
[----:B------:R-:W-:-:S05]  /*0d90*/  IMAD R3, R3, -0xa0, RZ ;  /* 0xffffff6003037824 */ /* 0x000fca00078e02ff */
[----:B------:R-:W-:-:S14]  /*0da0*/  R2UR UR5, R3 ;  /* 0x00000000030572ca */ /* 0x000fdc00000e0000 */
[----:B------:R-:W2:Y:S01]  /*0db0*/  LDCU UR5, c[0x0][UR5+0x2b0] ;  /* 0x00005600050577ac */ /* 0x000ea20008000800 */
[----:B------:R-:W-:-:S05]  /*0dc0*/  CS2R.32 R3, SR_CgaSize ;  /* 0x0000000000037805 */ /* 0x000fca0000008a00 */
[----:B------:R-:W-:-:S05]  /*0dd0*/  IMAD R3, R3, -0xa0, RZ ;  /* 0xffffff6003037824 */ /* 0x000fca00078e02ff */
[----:B------:R-:W-:-:S14]  /*0de0*/  R2UR UR4, R3 ;  /* 0x00000000030472ca */ /* 0x000fdc00000e0000 */
[----:B------:R-:W3:Y:S01]  /*0df0*/  LDCU UR4, c[0x0][UR4+0x2b4] ;  /* 0x00005680040477ac */ /* 0x000ee20008000800 */
[----:B------:R-:W4:Y:S01]  /*0e00*/  S2UR UR45, SR_CTAID.Y ;  /* 0x00000000002d79c3 */ /* 0x000f220000002600 */
[----:B------:R-:W-:-:S05]  /*0e10*/  CS2R.32 R3, SR_CgaSize ;  /* 0x0000000000037805 */ /* 0x000fca0000008a00 */
[----:B------:R-:W-:-:S05]  /*0e20*/  IMAD R3, R3, -0xa0, RZ ;  /* 0xffffff6003037824 */ /* 0x000fca00078e02ff */
[----:B------:R-:W-:-:S14]  /*0e30*/  R2UR UR60, R3 ;  /* 0x00000000033c72ca */ /* 0x000fdc00000e0000 */
[----:B------:R-:W3:Y:S01]  /*0e40*/  LDCU UR60, c[0x0][UR60+0x2a0] ;  /* 0x000054003c3c77ac */ /* 0x000ee20008000800 */
[----:B------:R-:W-:-:S05]  /*0e50*/  CS2R.32 R3, SR_CgaSize ;  /* 0x0000000000037805 */ /* 0x000fca0000008a00 */
[----:B------:R-:W-:-:S05]  /*0e60*/  IMAD R3, R3, -0xa0, RZ ;  /* 0xffffff6003037824 */ /* 0x000fca00078e02ff */
[----:B------:R-:W-:-:S14]  /*0e70*/  R2UR UR57, R3 ;  /* 0x00000000033972ca */ /* 0x000fdc00000e0000 */
[----:B------:R-:W3:Y:S01]  /*0e80*/  LDCU UR57, c[0x0][UR57+0x2a4] ;  /* 0x00005480393977ac */ /* 0x000ee20008000800 */
[----:B------:R-:W-:Y:S01]  /*0e90*/  USHF.L.U32 UR24, UR48, 0xb, URZ ;  /* 0x0000000b30187899 */ /* 0x000fe200080006ff */
[----:B------:R-:W3:Y:S01]  /*0ea0*/  LDCU UR19, c[0x0][0xb24] ;  /* 0x00016480ff1377ac */ /* 0x000ee20008000800 */
[----:B------:R-:W3:Y:S01]  /*0eb0*/  LDCU UR42, c[0x0][0xb24] ;  /* 0x00016480ff2a77ac */ /* 0x000ee20008000800 */
[----:B-1----:R-:W-:Y:S01]  /*0ec0*/  I2FP.F32.U32 R3, UR46 ;  /* 0x0000002e00037c45 */ /* 0x002fe20008201000 */
[----:B------:R-:W1:Y:S04]  /*0ed0*/  LDCU UR22, c[0x0][0xb30] ;  /* 0x00016600ff1677ac */ /* 0x000e680008000800 */
[----:B--2---:R-:W-:Y:S01]  /*0ee0*/  FMUL R3, R3, UR5 ;  /* 0x0000000503037c20 */ /* 0x004fe20008400000 */
[----:B------:R-:W-:Y:S01]  /*0ef0*/  ULOP3.LUT UR24, UR24, 0x800, URZ, 0xc0, !UPT ;  /* 0x0000080018187892 */ /* 0x000fe2000f8ec0ff */
[----:B----4-:R-:W-:-:S04]  /*0f00*/  I2FP.F32.U32 R2, UR45 ;  /* 0x0000002d00027c45 */ /* 0x010fc80008201000 */
[----:B------:R-:W2:Y:S01]  /*0f10*/  F2I.U32.TRUNC.NTZ R3, R3 ;  /* 0x0000000300037305 */ /* 0x000ea2000020f000 */
[----:B---3--:R-:W-:-:S07]  /*0f20*/  FMUL R2, R2, UR4 ;  /* 0x0000000402027c20 */ /* 0x008fce0008400000 */
[----:B------:R-:W3:Y:S01]  /*0f30*/  F2I.U32.TRUNC.NTZ R2, R2 ;  /* 0x0000000200027305 */ /* 0x000ee2000020f000 */
[----:B--2---:R-:W-:Y:S02]  /*0f40*/  R2UR UR5, R3 ;  /* 0x00000000030572ca */ /* 0x004fe400000e0000 */
[----:B---3--:R-:W-:Y:S02]  /*0f50*/  R2UR UR4, R2 ;  /* 0x00000000020472ca */ /* 0x008fe400000e0000 */
[----:B------:R-:W-:-:S09]  /*0f60*/  PRMT R2, RZ, 0x7610, R2 ;  /* 0x00007610ff027816 */ /* 0x000fd20000000002 */
[----:B------:R-:W-:-:S04]  /*0f70*/  UIADD3 UR5, UPT, UPT, -UR5, URZ, URZ ;  /* 0x000000ff05057290 */ /* 0x000fc8000fffe1ff */
[----:B------:R-:W-:Y:S02]  /*0f80*/  UIMAD UR60, UR60, UR5, UR46 ;  /* 0x000000053c3c72a4 */ /* 0x000fe4000f8e022e */
[----:B------:R-:W-:-:S04]  /*0f90*/  UIADD3 UR4, UPT, UPT, -UR4, URZ, URZ ;  /* 0x000000ff04047290 */ /* 0x000fc8000fffe1ff */
[----:B------:R-:W-:Y:S01]  /*0fa0*/  UIMAD UR57, UR57, UR4, UR45 ;  /* 0x00000004393972a4 */ /* 0x000fe2000f8e022d */
[----:B-1----:R-:W-:Y:S11]  /*0fb0*/  BRA.U UP4, `(.L_x_17) ;  /* 0x0000000104247547 */ /* 0x002ff6000b800000 */
[----:B------:R-:W-:-:S04]  /*0fc0*/  UISETP.NE.AND UP0, UPT, UR57, URZ, UPT ;  /* 0x000000ff3900728c */ /* 0x000fc8000bf05270 */
[----:B------:R-:W-:-:S04]  /*0fd0*/  UISETP.EQ.OR UP0, UPT, UR60, URZ, !UP0 ;  /* 0x000000ff3c00728c */ /* 0x000fc8000c702670 */
[----:B------:R-:W-:Y:S02]  /*0fe0*/  USEL UR5, URZ, 0x1, !UP0 ;  /* 0x00000001ff057887 */ /* 0x000fe4000c000000 */
[----:B------:R-:W-:-:S04]  /*0ff0*/  UISETP.NE.AND UP0, UPT, UR57, URZ, UPT ;  /* 0x000000ff3900728c */ /* 0x000fc8000bf05270 */
[----:B------:R-:W-:Y:S02]  /*1000*/  USEL UR4, URZ, 0x2, UP0 ;  /* 0x00000002ff047887 */ /* 0x000fe40008000000 */
[----:B------:R-:W-:-:S04]  /*1010*/  UISETP.NE.AND UP0, UPT, UR60, 0x1, UPT ;  /* 0x000000013c00788c */ /* 0x000fc8000bf05270 */
[----:B------:R-:W-:-:S04]  /*1020*/  USEL UR4, UR4, 0x2, UP0 ;  /* 0x0000000204047887 */ /* 0x000fc80008000000 */
[----:B------:R-:W-:-:S06]  /*1030*/  UIADD3 UR4, UPT, UPT, UR5, UR4, URZ ;  /* 0x0000000405047290 */ /* 0x000fcc000fffe0ff */
[----:B------:R-:W-:-:S07]  /*1040*/  MOV R2, UR4 ;  /* 0x0000000400027c02 */ /* 0x000fce0008000f00 */
.L_x_17:
[----:B------:R-:W1:Y:S01]  /*1050*/  S2UR UR36, SR_CTAID.Z ;  /* 0x00000000002479c3 */ /* 0x000e620000002700 */
[----:B------:R-:W-:-:S09]  /*1060*/  UISETP.GE.AND UP0, UPT, UR19, 0x1, UPT ;  /* 0x000000011300788c */ /* 0x000fd2000bf06270 */
[----:B------:R-:W-:Y:S05]  /*1070*/  BRA.U !UP0, `(.L_x_18) ;  /* 0x0000000108d07547 */ /* 0x000fea000b800000 */
[----:B------:R-:W2:Y:S01]  /*1080*/  LDCU UR20, c[0x0][0xb0c] ;  /* 0x00016180ff1477ac */ /* 0x000ea20008000800 */
[----:B------:R-:W3:Y:S01]  /*1090*/  LDCU.128 UR12, c[0x0][0xb10] ;  /* 0x00016200ff0c77ac */ /* 0x000ee20008000c00 */
[----:B------:R-:W4:Y:S01]  /*10a0*/  LDCU UR6, c[0x0][0x370] ;  /* 0x00006e00ff0677ac */ /* 0x000f220008000800 */
[----:B------:R-:W1:Y:S01]  /*10b0*/  LDCU UR7, c[0x0][0x374] ;  /* 0x00006e80ff0777ac */ /* 0x000e620008000800 */
[----:B------:R-:W1:Y:S01]  /*10c0*/  LDCU UR21, c[0x0][0xb20] ;  /* 0x00016400ff1577ac */ /* 0x000e620008000800 */
[----:B--2---:R-:W-:Y:S02]  /*10d0*/  UISETP.NE.AND UP0, UPT, UR20, 0x1, UPT ;  /* 0x000000011400788c */ /* 0x004fe4000bf05270 */
[----:B---3--:R-:W-:Y:S01]  /*10e0*/  UIMAD.WIDE.U32 UR4, UR46, UR12, URZ ;  /* 0x0000000c2e0472a5 */ /* 0x008fe2000f8e00ff */
[----:B------:R-:W2:Y:S01]  /*10f0*/  LDCU.64 UR8, c[0x0][0xb28] ;  /* 0x00016500ff0877ac */ /* 0x000ea20008000a00 */
[----:B----4-:R-:W-:Y:S02]  /*1100*/  UIMAD.WIDE.U32 UR10, UR6, UR12, URZ ;  /* 0x0000000c060a72a5 */ /* 0x010fe4000f8e00ff */
[----:B------:R-:W-:-:S02]  /*1110*/  USHF.R.U32.HI UR5, URZ, UR13, UR5 ;  /* 0x0000000dff057299 */ /* 0x000fc40008011605 */
[----:B------:R-:W-:Y:S02]  /*1120*/  UISETP.NE.AND UP2, UPT, UR19, 0x1, UPT ;  /* 0x000000011300788c */ /* 0x000fe4000bf45270 */
[----:B------:R-:W-:Y:S01]  /*1130*/  USEL UR5, UR46, UR5, !UP0 ;  /* 0x000000052e057287 */ /* 0x000fe2000c000000 */
[----:B------:R-:W-:Y:S01]  /*1140*/  UMOV UR10, UR11 ;  /* 0x0000000b000a7c82 */ /* 0x000fe20008000000 */
[----:B------:R-:W-:Y:S02]  /*1150*/  UIMAD.WIDE.U32 UR16, UR45, UR15, URZ ;  /* 0x0000000f2d1072a5 */ /* 0x000fe4000f8e00ff */
[----:B------:R-:W-:Y:S02]  /*1160*/  @UP0 USHF.R.U32.HI UR6, URZ, UR13, UR10 ;  /* 0x0000000dff060299 */ /* 0x000fe4000801160a */
[----:B------:R-:W-:Y:S02]  /*1170*/  UISETP.NE.AND UP0, UPT, UR14, 0x1, UPT ;  /* 0x000000010e00788c */ /* 0x000fe4000bf05270 */
[----:B-1----:R-:W-:-:S02]  /*1180*/  UIMAD.WIDE.U32 UR10, UR7, UR15, URZ ;  /* 0x0000000f070a72a5 */ /* 0x002fc4000f8e00ff */
[----:B--2---:R-:W-:Y:S01]  /*1190*/  UIMAD.WIDE.U32 UR12, UR6, UR8, URZ ;  /* 0x00000008060c72a5 */ /* 0x004fe2000f8e00ff */
[----:B------:R-:W-:Y:S02]  /*11a0*/  UMOV UR4, UR17 ;  /* 0x0000001100047c82 */ /* 0x000fe40008000000 */
[----:B------:R-:W-:Y:S02]  /*11b0*/  USHF.R.U32.HI UR4, URZ, UR21, UR4 ;  /* 0x00000015ff047299 */ /* 0x000fe40008011604 */
[----:B------:R-:W-:Y:S02]  /*11c0*/  UMOV UR10, UR11 ;  /* 0x0000000b000a7c82 */ /* 0x000fe40008000000 */
[----:B------:R-:W-:Y:S01]  /*11d0*/  UMOV UR12, UR13 ;  /* 0x0000000d000c7c82 */ /* 0x000fe20008000000 */
[----:B------:R-:W-:Y:S02]  /*11e0*/  @UP0 USHF.R.U32.HI UR7, URZ, UR21, UR10 ;  /* 0x00000015ff070299 */ /* 0x000fe4000801160a */
[----:B------:R-:W-:-:S02]  /*11f0*/  USEL UR4, UR45, UR4, !UP0 ;  /* 0x000000042d047287 */ /* 0x000fc4000c000000 */
[----:B------:R-:W-:Y:S02]  /*1200*/  UIMAD.WIDE.U32 UR10, UR7, UR8, URZ ;  /* 0x00000008070a72a5 */ /* 0x000fe4000f8e00ff */
[----:B------:R-:W-:Y:S02]  /*1210*/  @UP2 USHF.R.U32.HI UR6, URZ, UR9, UR12 ;  /* 0x00000009ff062299 */ /* 0x000fe4000801160c */
[----:B------:R-:W-:-:S03]  /*1220*/  UIMAD.WIDE.U32 UR12, UR4, UR8, URZ ;  /* 0x00000008040c72a5 */ /* 0x000fc6000f8e00ff */
[----:B------:R-:W-:Y:S02]  /*1230*/  UMOV UR10, UR11 ;  /* 0x0000000b000a7c82 */ /* 0x000fe40008000000 */
[----:B------:R-:W-:Y:S02]  /*1240*/  @UP2 USHF.R.U32.HI UR7, URZ, UR9, UR10 ;  /* 0x00000009ff072299 */ /* 0x000fe4000801160a */
[----:B------:R-:W-:Y:S02]  /*1250*/  UIMAD UR10, UR6, UR19, URZ ;  /* 0x00000013060a72a4 */ /* 0x000fe4000f8e02ff */
[----:B------:R-:W-:-:S04]  /*1260*/  UIMAD UR7, UR7, UR19, URZ ;  /* 0x00000013070772a4 */ /* 0x000fc8000f8e02ff */
[----:B------:R-:W-:-:S03]  /*1270*/  UISETP.GE.AND UP0, UPT, UR4, UR7, UPT ;  /* 0x000000070400728c */ /* 0x000fc6000bf06270 */
[----:B------:R-:W-:Y:S01]  /*1280*/  UMOV UR7, UR13 ;  /* 0x0000000d00077c82 */ /* 0x000fe20008000000 */
[----:B------:R-:W-:Y:S02]  /*1290*/  UISETP.GE.OR UP0, UPT, UR5, UR10, UP0 ;  /* 0x0000000a0500728c */ /* 0x000fe40008706670 */
[----:B------:R-:W-:Y:S02]  /*12a0*/  UIMAD.WIDE.U32 UR10, UR5, UR8, URZ ;  /* 0x00000008050a72a5 */ /* 0x000fe4000f8e00ff */
[----:B------:R-:W-:Y:S02]  /*12b0*/  USHF.R.U32.HI UR7, URZ, UR9, UR7 ;  /* 0x00000009ff077299 */ /* 0x000fe40008011607 */
[----:B------:R-:W-:Y:S02]  /*12c0*/  UIADD3 UR10, UPT, UPT, -UR4, URZ, URZ ;  /* 0x000000ff040a7290 */ /* 0x000fe4000fffe1ff */
[----:B------:R-:W-:Y:S02]  /*12d0*/  USEL UR7, UR4, UR7, !UP2 ;  /* 0x0000000704077287 */ /* 0x000fe4000d000000 */
[----:B------:R-:W-:Y:S01]  /*12e0*/  UIMAD UR10, UR14, UR10, UR45 ;  /* 0x0000000a0e0a72a4 */ /* 0x000fe2000f8e022d */
[----:B------:R-:W-:Y:S01]  /*12f0*/  @!UP0 UMOV UR8, UR11 ;  /* 0x0000000b00088c82 */ /* 0x000fe20008000000 */
[----:B------:R-:W-:-:S02]  /*1300*/  UIADD3 UR11, UPT, UPT, -UR5, URZ, URZ ;  /* 0x000000ff050b7290 */ /* 0x000fc4000fffe1ff */
[----:B------:R-:W-:Y:S02]  /*1310*/  @!UP0 USHF.R.U32.HI UR8, URZ, UR9, UR8 ;  /* 0x00000009ff088299 */ /* 0x000fe40008011608 */
[----:B------:R-:W-:Y:S02]  /*1320*/  UIADD3 UR9, UPT, UPT, -UR7, URZ, URZ ;  /* 0x000000ff07097290 */ /* 0x000fe4000fffe1ff */
[----:B------:R-:W-:Y:S02]  /*1330*/  @!UP0 USEL UR8, UR5, UR8, !UP2 ;  /* 0x0000000805088287 */ /* 0x000fe4000d000000 */
[----:B------:R-:W-:Y:S02]  /*1340*/  UIMAD UR9, UR19, UR9, UR4 ;  /* 0x00000009130972a4 */ /* 0x000fe4000f8e0204 */
[----:B------:R-:W-:Y:S02]  /*1350*/  @!UP0 UIADD3 UR7, UPT, UPT, UR7, -UR8, URZ ;  /* 0x8000000807078290 */ /* 0x000fe4000fffe0ff */
[----:B------:R-:W-:-:S02]  /*1360*/  @!UP0 UIMAD UR6, UR9, UR6, UR8 ;  /* 0x00000006090682a4 */ /* 0x000fc4000f8e0208 */
[----:B------:R-:W-:Y:S02]  /*1370*/  @!UP0 UIMAD UR4, UR7, UR19, UR5 ;  /* 0x00000013070482a4 */ /* 0x000fe4000f8e0205 */
[----:B------:R-:W-:Y:S02]  /*1380*/  UIMAD UR46, UR20, UR11, UR46 ;  /* 0x0000000b142e72a4 */ /* 0x000fe4000f8e022e */
[----:B------:R-:W-:Y:S01]  /*1390*/  UIMAD UR45, UR4, UR14, UR10 ;  /* 0x0000000e042d72a4 */ /* 0x000fe2000f8e020a */
[----:B------:R-:W-:Y:S02]  /*13a0*/  @!UP0 UMOV UR5, UR6 ;  /* 0x0000000600058c82 */ /* 0x000fe40008000000 */
[----:B------:R-:W-:-:S12]  /*13b0*/  UIMAD UR46, UR5, UR20, UR46 ;  /* 0x00000014052e72a4 */ /* 0x000fd8000f8e022e */
.L_x_18:
[----:B------:R-:W-:-:S09]  /*13c0*/  UISETP.NE.AND UP0, UPT, UR22, 0x1, UPT ;  /* 0x000000011600788c */ /* 0x000fd2000bf05270 */
[----:B------:R-:W-:Y:S05]  /*13d0*/  BRA.U UP0, `(.L_x_19) ;  /* 0x0000000100407547 */ /* 0x000fea000b800000 */
[----:B------:R-:W2:Y:S01]  /*13e0*/  LDCU.128 UR8, c[0x0][0xb10] ;  /* 0x00016200ff0877ac */ /* 0x000ea20008000c00 */
[----:B------:R-:W3:Y:S01]  /*13f0*/  LDCU UR12, c[0x0][0xb0c] ;  /* 0x00016180ff0c77ac */ /* 0x000ee20008000800 */
[----:B------:R-:W4:Y:S01]  /*1400*/  LDCU UR13, c[0x0][0xb20] ;  /* 0x00016400ff0d77ac */ /* 0x000f220008000800 */
[----:B--2---:R-:W-:Y:S02]  /*1410*/  UIMAD.WIDE.U32 UR4, UR46, UR8, URZ ;  /* 0x000000082e0472a5 */ /* 0x004fe4000f8e00ff */
[----:B------:R-:W-:Y:S02]  /*1420*/  UIMAD.WIDE.U32 UR6, UR45, UR11, URZ ;  /* 0x0000000b2d0672a5 */ /* 0x000fe4000f8e00ff */
[----:B---3--:R-:W-:Y:S02]  /*1430*/  UISETP.NE.AND UP0, UPT, UR12, 0x1, UPT ;  /* 0x000000010c00788c */ /* 0x008fe4000bf05270 */
[----:B------:R-:W-:-:S03]  /*1440*/  USHF.R.U32.HI UR5, URZ, UR9, UR5 ;  /* 0x00000009ff057299 */ /* 0x000fc60008011605 */
[----:B------:R-:W-:Y:S01]  /*1450*/  UMOV UR4, UR7 ;  /* 0x0000000700047c82 */ /* 0x000fe20008000000 */
[----:B------:R-:W-:Y:S02]  /*1460*/  USEL UR5, UR46, UR5, !UP0 ;  /* 0x000000052e057287 */ /* 0x000fe4000c000000 */
[----:B------:R-:W-:Y:S02]  /*1470*/  UISETP.NE.AND UP0, UPT, UR10, 0x1, UPT ;  /* 0x000000010a00788c */ /* 0x000fe4000bf05270 */
[----:B----4-:R-:W-:-:S04]  /*1480*/  USHF.R.U32.HI UR4, URZ, UR13, UR4 ;  /* 0x0000000dff047299 */ /* 0x010fc80008011604 */
[----:B------:R-:W-:-:S04]  /*1490*/  USEL UR4, UR45, UR4, !UP0 ;  /* 0x000000042d047287 */ /* 0x000fc8000c000000 */
[----:B------:R-:W-:Y:S02]  /*14a0*/  UIADD3 UR6, UPT, UPT, UR5, -UR4, URZ ;  /* 0x8000000405067290 */ /* 0x000fe4000fffe0ff */
[----:B------:R-:W-:Y:S02]  /*14b0*/  UIADD3 UR4, UPT, UPT, -UR5, UR4, URZ ;  /* 0x0000000405047290 */ /* 0x000fe4000fffe1ff */
[----:B------:R-:W-:Y:S02]  /*14c0*/  UIMAD UR45, UR6, UR10, UR45 ;  /* 0x0000000a062d72a4 */ /* 0x000fe4000f8e022d */
[----:B------:R-:W-:-:S12]  /*14d0*/  UIMAD UR46, UR4, UR12, UR46 ;  /* 0x0000000c042e72a4 */ /* 0x000fd8000f8e022e */
.L_x_19:
[----:B------:R-:W-:Y:S01]  /*14e0*/  UISETP.NE.AND UP0, UPT, UR18, 0x2, UPT ;  /* 0x000000021200788c */ /* 0x000fe2000bf05270 */
[----:B------:R-:W-:Y:S09]  /*14f0*/  BRA.U !UP6, `(.L_x_20) ;  /* 0x000000010e0c7547 */ /* 0x000ff2000b800000 */
[----:B------:R-:W-:Y:S01]  /*1500*/  UCGABAR_WAIT ;  /* 0x0000000000007dc7 */ /* 0x000fe20008000000 */
[----:B------:R-:W-:Y:S01]  /*1510*/  CCTL.IVALL ;  /* 0x00000000ff00798f */ /* 0x000fe20002000000 */
[----:B------:R-:W-:Y:S05]  /*1520*/  BRA `(.L_x_21) ;  /* 0x0000000000047947 */ /* 0x000fea0003800000 */
.L_x_20:
[----:B------:R-:W-:Y:S06]  /*1530*/  BAR.SYNC.DEFER_BLOCKING 0x0 ;  /* 0x0000000000007b1d */ /* 0x000fec0000010000 */
.L_x_21:
[----:B------:R-:W-:Y:S05]  /*1540*/  BRA.U UP0, `(.L_x_22) ;  /* 0x00000011009c7547 */ /* 0x000fea000b800000 */
[----:B------:R-:W2:Y:S01]  /*1550*/  LDCU UR6, c[0x0][0x38c] ;  /* 0x00007180ff0677ac */ /* 0x000ea20008000800 */
[----:B------:R-:W-:Y:S01]  /*1560*/  PLOP3.LUT P1, PT, PT, PT, UP3, 0x80, 0x8 ;  /* 0x000000000008781c */ /* 0x000fe20003f2f038 */
[----:B------:R-:W-:Y:S01]  /*1570*/  IMAD.MOV.U32 R12, RZ, RZ, 0x1 ;  /* 0x00000001ff0c7424 */ /* 0x000fe200078e00ff */
[----:B------:R-:W-:Y:S01]  /*1580*/  ISETP.EQ.OR P2, PT, R0, RZ, P3 ;  /* 0x000000ff0000720c */ /* 0x000fe20001f42670 */
[----:B------:R-:W-:Y:S01]  /*1590*/  UISETP.NE.AND UP1, UPT, UR18, URZ, UPT ;  /* 0x000000ff1200728c */ /* 0x000fe2000bf25270 */
[----:B------:R-:W-:Y:S01]  /*15a0*/  PLOP3.LUT P1, PT, P1, PT, PT, 0x8, 0x80 ;  /* 0x000000000080781c */ /* 0x000fe20000f2e170 */
[----:B------:R-:W-:Y:S01]  /*15b0*/  USEL UR25, URZ, 0x1, UP5 ;  /* 0x00000001ff197887 */ /* 0x000fe2000a800000 */
[----:B------:R-:W-:Y:S01]  /*15c0*/  CS2R R10, SRZ ;  /* 0x00000000000a7805 */ /* 0x000fe2000001ff00 */
[----:B------:R-:W-:Y:S01]  /*15d0*/  IMAD.MOV.U32 R9, RZ, RZ, RZ ;  /* 0x000000ffff097224 */ /* 0x000fe200078e00ff */
[----:B------:R-:W3:Y:S01]  /*15e0*/  LDCU UR39, c[0x0][0x370] ;  /* 0x00006e00ff2777ac */ /* 0x000ee20008000800 */
[----:B------:R-:W-:Y:S01]  /*15f0*/  IMAD.MOV.U32 R8, RZ, RZ, 0x1 ;  /* 0x00000001ff087424 */ /* 0x000fe200078e00ff */
[----:B------:R-:W4:Y:S01]  /*1600*/  LDCU.64 UR28, c[0x0][0x348] ;  /* 0x00006900ff1c77ac */ /* 0x000f220008000a00 */
[----:B------:R-:W-:-:S02]  /*1610*/  USHF.R.U32.HI UR44, URZ, 0x6, UR24 ;  /* 0x00000006ff2c7899 */ /* 0x000fc40008011618 */
[----:B--2---:R-:W-:Y:S02]  /*1620*/  UIADD3 UR5, UPT, UPT, UR6, 0x3f, URZ ;  /* 0x0000003f06057890 */ /* 0x004fe4000fffe0ff */
[----:B------:R-:W-:Y:S02]  /*1630*/  UIADD3 UR47, UPT, UPT, UR6, 0x7e, URZ ;  /* 0x0000007e062f7890 */ /* 0x000fe4000fffe0ff */
[----:B------:R-:W-:Y:S01]  /*1640*/  USHF.R.S32.HI UR4, URZ, 0x1f, UR5 ;  /* 0x0000001fff047899 */ /* 0x000fe20008011405 */
[----:B------:R-:W2:Y:S03]  /*1650*/  LDCU UR38, c[0x0][0x374] ;  /* 0x00006e80ff2677ac */ /* 0x000ea60008000800 */
[----:B------:R-:W-:Y:S02]  /*1660*/  ULEA.HI UR4, UR4, UR5, URZ, 0x6 ;  /* 0x0000000504047291 */ /* 0x000fe4000f8f30ff */
[----:B------:R-:W-:-:S02]  /*1670*/  USEL UR25, UR25, 0x2, UP1 ;  /* 0x0000000219197887 */ /* 0x000fc40008800000 */
[----:B------:R-:W-:Y:S02]  /*1680*/  USHF.R.S32.HI UR41, URZ, 0x6, UR4 ;  /* 0x00000006ff297899 */ /* 0x000fe40008011404 */
[----:B------:R-:W-:Y:S02]  /*1690*/  UIADD3 UR4, UPT, UPT, UR6, -0x1, URZ ;  /* 0xffffffff06047890 */ /* 0x000fe4000fffe0ff */
[----:B------:R-:W-:Y:S02]  /*16a0*/  UISETP.LT.U32.AND UP0, UPT, UR41, 0x3, UPT ;  /* 0x000000032900788c */ /* 0x000fe4000bf01070 */
[----:B------:R-:W-:Y:S02]  /*16b0*/  UISETP.GE.U32.AND UP2, UPT, UR4, -0x7f, UPT ;  /* 0xffffff810400788c */ /* 0x000fe4000bf46070 */
[----:B------:R-:W-:Y:S01]  /*16c0*/  USEL UR40, UR41, 0x3, UP0 ;  /* 0x0000000329287887 */ /* 0x000fe20008000000 */
[----:B------:R-:W-:-:S03]  /*16d0*/  UMOV UR5, URZ ;  /* 0x000000ff00057c82 */ /* 0x000fc60008000000 */
[----:B------:R-:W-:Y:S02]  /*16e0*/  UIADD3 UR21, UPT, UPT, UR40, -0x1, URZ ;  /* 0xffffffff28157890 */ /* 0x000fe4000fffe0ff */
[----:B------:R-:W-:-:S03]  /*16f0*/  UIADD3 UR43, UPT, UPT, UR41, -UR40, URZ ;  /* 0x80000028292b7290 */ /* 0x000fc6000fffe0ff */
[----:B------:R-:W-:-:S04]  /*1700*/  @UP2 UIADD3 UR21, UPT, UPT, UR40, URZ, URZ ;  /* 0x000000ff28152290 */ /* 0x000fc8000fffe0ff */
[----:B--234-:R-:W-:-:S12]  /*1710*/  UIADD3 UR21, UPT, UPT, UR21, 0x1, URZ ;  /* 0x0000000115157890 */ /* 0x01cfd8000fffe0ff */
.L_x_42:
[----:B------:R-:W-:Y:S01]  /*1720*/  UISETP.NE.AND UP0, UPT, UR48, URZ, UPT ;  /* 0x000000ff3000728c */ /* 0x000fe2000bf05270 */
[----:B------:R-:W2:Y:S08]  /*1730*/  S2UR UR48, SR_CgaCtaId ;  /* 0x00000000003079c3 */ /* 0x000eb00000008800 */
[----:B------:R-:W-:Y:S05]  /*1740*/  BRA.U UP0, `(.L_x_23) ;  /* 0x0000000100347547 */ /* 0x000fea000b800000 */
[----:B------:R-:W3:Y:S01]  /*1750*/  S2R R0, SR_CgaCtaId ;  /* 0x0000000000007919 */ /* 0x000ee20000008800 */
[----:B------:R-:W-:-:S04]  /*1760*/  MOV R2, 0x400 ;  /* 0x0000040000027802 */ /* 0x000fc80000000f00 */
[----:B---3--:R-:W-:Y:S02]  /*1770*/  LEA R0, R0, R2, 0x18 ;  /* 0x0000000200007211 */ /* 0x008fe400078ec0ff */
[----:B------:R-:W-:-:S03]  /*1780*/  SHF.L.U32 R2, R8, 0x1f, RZ ;  /* 0x0000001f08027819 */ /* 0x000fc600000006ff */
[----:B------:R-:W-:-:S04]  /*1790*/  IMAD R0, R9, 0x8, R0 ;  /* 0x0000000809007824 */ /* 0x000fc800078e0200 */
[----:B------:R-:W3:Y:S02]  /*17a0*/  SYNCS.PHASECHK.TRANS64.TRYWAIT P0, [R0+URZ+0xc0], R2 ;  /* 0x0000c002000075a7 */ /* 0x000ee400080011ff */
[----:B---3--:R-:W-:Y:S05]  /*17b0*/  @!P0 BRA `(.L_x_24) ;  /* 0x0000004c00d08947 */ /* 0x008fea0003800000 */
.L_x_101:
[----:B------:R-:W-:Y:S01]  /*17c0*/  VIADD R9, R9, 0x1 ;  /* 0x0000000109097836 */ /* 0x000fe20000000000 */
[----:B------:R3:W-:Y:S04]  /*17d0*/  SYNCS.ARRIVE.TRANS64.A1T0 RZ, [R0+URZ+0xb0], RZ ;  /* 0x0000b0ff00ff79a7 */ /* 0x0007e800081000ff */
[----:B------:R-:W-:-:S04]  /*17e0*/  ISETP.NE.AND P0, PT, R9, 0x2, PT ;  /* 0x000000020900780c */ /* 0x000fc80003f05270 */
[----:B------:R-:W-:Y:S02]  /*17f0*/  SEL R9, R9, RZ, P0 ;  /* 0x000000ff09097207 */ /* 0x000fe40000000000 */
[----:B---3--:R-:W-:-:S04]  /*1800*/  SEL R0, RZ, 0x1, P0 ;  /* 0x00000001ff007807 */ /* 0x008fc80000000000 */
[----:B------:R-:W-:-:S07]  /*1810*/  LOP3.LUT R8, R8, R0, RZ, 0x3c, !PT ;  /* 0x0000000008087212 */ /* 0x000fce00078e3cff */
.L_x_23:
[----:B------:R-:W-:Y:S01]  /*1820*/  UMOV UR6, 0x400 ;  /* 0x0000040000067882 */ /* 0x000fe20000000000 */
[----:B------:R-:W-:Y:S01]  /*1830*/  SHF.L.U32 R0, R12, 0x1f, RZ ;  /* 0x0000001f0c007819 */ /* 0x000fe200000006ff */
[----:B--2---:R-:W-:Y:S02]  /*1840*/  ULEA UR6, UR48, UR6, 0x18 ;  /* 0x0000000630067291 */ /* 0x004fe4000f8ec0ff */
[----:B------:R-:W-:Y:S02]  /*1850*/  UISETP.GE.U32.AND UP0, UPT, UR47, 0x7f, UPT ;  /* 0x0000007f2f00788c */ /* 0x000fe4000bf06070 */
[----:B------:R-:W-:Y:S02]  /*1860*/  ULEA UR4, UR5, UR6, 0x3 ;  /* 0x0000000605047291 */ /* 0x000fe4000f8e18ff */
[----:B------:R-:W-:Y:S02]  /*1870*/  USHF.L.U32 UR35, UR46, 0x6, URZ ;  /* 0x000000062e237899 */ /* 0x000fe400080006ff */
[----:B------:R-:W-:Y:S01]  /*1880*/  ULEA UR11, UR45, UR44, 0x6 ;  /* 0x0000002c2d0b7291 */ /* 0x000fe2000f8e30ff */
[----:B------:R-:W-:-:S04]  /*1890*/  UMOV UR13, URZ ;  /* 0x000000ff000d7c82 */ /* 0x000fc80008000000 */
[----:B------:R2:W3:Y:S01]  /*18a0*/  SYNCS.PHASECHK.TRANS64.TRYWAIT P0, [UR4+0x18], R0 ;  /* 0x00001800ff0075a7 */ /* 0x0004e20008001104 */
[----:B------:R-:W-:Y:S06]  /*18b0*/  BRA.U !UP0, `(.L_x_25) ;  /* 0x0000000108bc7547 */ /* 0x000fec000b800000 */
[----:B------:R-:W-:Y:S01]  /*18c0*/  UMOV UR7, URZ ;  /* 0x000000ff00077c82 */ /* 0x000fe20008000000 */
[----:B------:R-:W-:-:S05]  /*18d0*/  UMOV UR4, UR5 ;  /* 0x0000000500047c82 */ /* 0x000fca0008000000 */
.L_x_31:
[----:B------:R-:W-:Y:S01]  /*18e0*/  ULEA UR33, UR4, UR6, 0x3 ;  /* 0x0000000604217291 */ /* 0x000fe2000f8e18ff */
[----:B---3--:R-:W-:Y:S01]  /*18f0*/  @!P3 MOV R2, 0x2000 ;  /* 0x000020000002b802 */ /* 0x008fe20000000f00 */
[----:B-1-34-:R-:W-:Y:S10]  /*1900*/  @P0 BRA `(.L_x_26) ;  /* 0x00000000000c0947 */ /* 0x01aff40003800000 */
[----:B------:R-:W-:-:S04]  /*1910*/  SHF.L.U32 R3, R12, 0x1f, RZ ;  /* 0x0000001f0c037819 */ /* 0x000fc800000006ff */
[----:B------:R-:W3:Y:S02]  /*1920*/  SYNCS.PHASECHK.TRANS64.TRYWAIT P0, [UR33+0x18], R3 ;  /* 0x00001803ff0075a7 */ /* 0x000ee40008001121 */
[----:B---3--:R-:W-:Y:S05]  /*1930*/  @!P0 BRA `(.L_x_27) ;  /* 0x0000004c00848947 */ /* 0x008fea0003800000 */
.L_x_26:
[----:B------:R3:W-:Y:S01]  /*1940*/  @!P3 SYNCS.ARRIVE.TRANS64 RZ, [UR33], R2 ;  /* 0x00000002ffffb9a7 */ /* 0x0007e20008000021 */
[----:B------:R-:W-:-:S04]  /*1950*/  ULOP3.LUT UR5, UR25, 0x2, URZ, 0xfc, !UPT ;  /* 0x0000000219057892 */ /* 0x000fc8000f8efcff */
[----:B------:R-:W-:-:S09]  /*1960*/  UISETP.NE.AND UP0, UPT, UR5, 0x2, UPT ;  /* 0x000000020500788c */ /* 0x000fd2000bf05270 */
[----:B------:R-:W-:Y:S05]  /*1970*/  BRA.U UP0, `(.L_x_28) ;  /* 0x0000000100047547 */ /* 0x000fea000b800000 */
[----:B-1----:R-:W-:Y:S05]  /*1980*/  BPT.TRAP 0x1 ;  /* 0x000000040000795c */ /* 0x002fea0000300000 */
.L_x_28:
[----:B------:R-:W-:Y:S04]  /*1990*/  BSSY.RECONVERGENT B0, `(.L_x_29) ;  /* 0x0000003000007945 */ /* 0x000fe80003800200 */
[----:B------:R-:W-:Y:S05]  /*19a0*/  @P2 BRA `(.L_x_30) ;  /* 0x0000000000042947 */ /* 0x000fea0003800000 */
[----:B-1----:R-:W-:Y:S05]  /*19b0*/  BPT.TRAP 0x1 ;  /* 0x000000040000795c */ /* 0x002fea0000300000 */
.L_x_30:
[----:B-1----:R-:W-:Y:S05]  /*19c0*/  BSYNC.RECONVERGENT B0 ;  /* 0x0000000000007941 */ /* 0x002fea0003800200 */
.L_x_29:
[----:B------:R-:W-:Y:S02]  /*19d0*/  UIADD3 UR5, UPT, UPT, UR4, 0x1, URZ ;  /* 0x0000000104057890 */ /* 0x000fe4000fffe0ff */
[----:B------:R-:W-:Y:S02]  /*19e0*/  USHF.L.U32 UR34, UR7, 0x6, URZ ;  /* 0x0000000607227899 */ /* 0x000fe400080006ff */
[----:B------:R-:W-:Y:S02]  /*19f0*/  UISETP.NE.AND UP0, UPT, UR5, 0x3, UPT ;  /* 0x000000030500788c */ /* 0x000fe4000bf05270 */
[----:B------:R-:W-:Y:S02]  /*1a00*/  USHF.L.U32 UR32, UR4, 0xc, URZ ;  /* 0x0000000c04207899 */ /* 0x000fe400080006ff */
[----:B------:R-:W-:Y:S02]  /*1a10*/  USEL UR9, URZ, 0x1, UP0 ;  /* 0x00000001ff097887 */ /* 0x000fe40008000000 */
[----:B------:R-:W-:-:S02]  /*1a20*/  USEL UR5, UR5, URZ, UP0 ;  /* 0x000000ff05057287 */ /* 0x000fc40008000000 */
[----:B------:R-:W-:Y:S02]  /*1a30*/  UIADD3 UR14, UP0, UPT, UR28, 0x180, URZ ;  /* 0x000001801c0e7890 */ /* 0x000fe4000ff1e0ff */
[----:B------:R-:W-:Y:S01]  /*1a40*/  ULEA UR8, UR5, UR6, 0x3 ;  /* 0x0000000605087291 */ /* 0x000fe2000f8e18ff */
[----:B------:R-:W-:Y:S01]  /*1a50*/  LOP3.LUT R12, R12, UR9, RZ, 0x3c, !PT ;  /* 0x000000090c0c7c12 */ /* 0x000fe2000f8e3cff */
[----:B------:R-:W-:Y:S02]  /*1a60*/  UIADD3 UR7, UPT, UPT, UR7, 0x1, URZ ;  /* 0x0000000107077890 */ /* 0x000fe4000fffe0ff */
[----:B------:R-:W-:Y:S01]  /*1a70*/  UIADD3 UR16, UP1, UPT, UR28, 0x80, URZ ;  /* 0x000000801c107890 */ /* 0x000fe2000ff3e0ff */
[----:B--2---:R-:W-:Y:S01]  /*1a80*/  SHF.L.U32 R0, R12, 0x1f, RZ ;  /* 0x0000001f0c007819 */ /* 0x004fe200000006ff */
[----:B------:R-:W-:Y:S02]  /*1a90*/  UIADD3.X UR15, UPT, UPT, URZ, UR29, URZ, UP0, !UPT ;  /* 0x0000001dff0f7290 */ /* 0x000fe400087fe4ff */
[----:B------:R-:W-:Y:S01]  /*1aa0*/  UISETP.NE.AND UP0, UPT, UR7, UR21, UPT ;  /* 0x000000150700728c */ /* 0x000fe2000bf05270 */
[----:B------:R4:W1:Y:S01]  /*1ab0*/  SYNCS.PHASECHK.TRANS64.TRYWAIT P0, [UR8+0x18], R0 ;  /* 0x00001800ff0075a7 */ /* 0x0008620008001108 */
[----:B------:R-:W-:-:S02]  /*1ac0*/  ULOP3.LUT UR8, UR32, UR24, URZ, 0xfc, !UPT ;  /* 0x0000001820087292 */ /* 0x000fc4000f8efcff */
[----:B------:R-:W-:Y:S02]  /*1ad0*/  UIADD3.X UR17, UPT, UPT, URZ, UR29, URZ, UP1, !UPT ;  /* 0x0000001dff117290 */ /* 0x000fe40008ffe4ff */
[----:B------:R-:W-:Y:S02]  /*1ae0*/  UIADD3 UR32, UPT, UPT, UR6, 0x2400, UR32 ;  /* 0x0000240006207890 */ /* 0x000fe4000fffe020 */
[----:B------:R-:W-:Y:S01]  /*1af0*/  UIADD3 UR8, UPT, UPT, UR6, 0x5400, UR8 ;  /* 0x0000540006087890 */ /* 0x000fe2000fffe008 */
[----:B------:R-:W-:Y:S01]  /*1b00*/  UMOV UR18, 0x0 ;  /* 0x0000000000127882 */ /* 0x000fe20000000000 */
[----:B------:R-:W-:Y:S01]  /*1b10*/  UMOV UR19, 0x10000000 ;  /* 0x1000000000137882 */ /* 0x000fe20000000000 */
[----:B------:R-:W-:Y:S01]  /*1b20*/  UMOV UR4, 0x30000 ;  /* 0x0003000000047882 */ /* 0x000fe20000000000 */
[----:B------:R-:W-:Y:S01]  /*1b30*/  UMOV UR12, UR36 ;  /* 0x00000024000c7c82 */ /* 0x000fe20008000000 */
[----:B------:R-:W-:Y:S01]  /*1b40*/  UMOV UR9, UR33 ;  /* 0x0000002100097c82 */ /* 0x000fe20008000000 */
[----:B------:R-:W-:Y:S01]  /*1b50*/  UMOV UR10, UR34 ;  /* 0x00000022000a7c82 */ /* 0x000fe20008000000 */
[----:B------:R-:W-:Y:S01]  /*1b60*/  UTMALDG.3D [UR32], [UR16], desc[UR18] ;  /* 0x00001220100075b4 */ /* 0x000fe20008011000 */
[----:B------:R-:W-:Y:S01]  /*1b70*/  UMOV UR13, UR21 ;  /* 0x00000015000d7c82 */ /* 0x000fe20008000000 */
[----:B------:R2:W-:Y:S02]  /*1b80*/  UTMALDG.3D.MULTICAST [UR8], [UR14], UR4, desc[UR18] ;  /* 0x000012080e0073b4 */ /* 0x0005e40008011804 */
[----:B--2---:R-:W-:Y:S01]  /*1b90*/  UMOV UR4, UR5 ;  /* 0x0000000500047c82 */ /* 0x004fe20008000000 */
[----:B------:R-:W-:Y:S05]  /*1ba0*/  BRA.U UP0, `(.L_x_31) ;  /* 0xfffffffd004c7547 */ /* 0x000fea000b83ffff */
.L_x_25:
[----:B------:R-:W-:Y:S01]  /*1bb0*/  ULEA UR4, UR5, UR6, 0x3 ;  /* 0x0000000605047291 */ /* 0x000fe2000f8e18ff */
[----:B--2-4-:R-:W-:Y:S01]  /*1bc0*/  SHF.L.U32 R0, R12, 0x1f, RZ ;  /* 0x0000001f0c007819 */ /* 0x014fe200000006ff */
[----:B------:R-:W-:Y:S01]  /*1bd0*/  @!P1 SYNCS.ARRIVE.TRANS64.A1T0 RZ, [UR6+0x48], RZ ;  /* 0x000048ffffff99a7 */ /* 0x000fe20008100006 */
[----:B------:R-:W-:-:S06]  /*1be0*/  UISETP.GT.AND UP0, UPT, UR41, UR40, UPT ;  /* 0x000000282900728c */ /* 0x000fcc000bf04270 */
[----:B-1-3--:R1:W2:Y:S03]  /*1bf0*/  SYNCS.PHASECHK.TRANS64.TRYWAIT P0, [UR4+0x18], R0 ;  /* 0x00001800ff0075a7 */ /* 0x00a2a60008001104 */
[----:B------:R-:W-:Y:S05]  /*1c00*/  BRA.U !UP0, `(.L_x_32) ;  /* 0x0000000108c07547 */ /* 0x000fea000b800000 */
[----:B------:R-:W-:Y:S01]  /*1c10*/  UIADD3 UR26, UPT, UPT, UR43, UR13, URZ ;  /* 0x0000000d2b1a7290 */ /* 0x000fe2000fffe0ff */
[----:B------:R-:W-:-:S11]  /*1c20*/  UMOV UR4, UR5 ;  /* 0x0000000500047c82 */ /* 0x000fd60008000000 */
.L_x_38:
[----:B------:R-:W-:Y:S01]  /*1c30*/  ULEA UR17, UR4, UR6, 0x3 ;  /* 0x0000000604117291 */ /* 0x000fe2000f8e18ff */
[----:B--2---:R-:W-:Y:S01]  /*1c40*/  @!P3 MOV R2, 0x2000 ;  /* 0x000020000002b802 */ /* 0x004fe20000000f00 */
[----:B--234-:R-:W-:Y:S10]  /*1c50*/  @P0 BRA `(.L_x_33) ;  /* 0x00000000000c0947 */ /* 0x01cff40003800000 */
[----:B------:R-:W-:-:S04]  /*1c60*/  SHF.L.U32 R3, R12, 0x1f, RZ ;  /* 0x0000001f0c037819 */ /* 0x000fc800000006ff */
[----:B------:R-:W2:Y:S02]  /*1c70*/  SYNCS.PHASECHK.TRANS64.TRYWAIT P0, [UR17+0x18], R3 ;  /* 0x00001803ff0075a7 */ /* 0x000ea40008001111 */
[----:B--2---:R-:W-:Y:S05]  /*1c80*/  @!P0 BRA `(.L_x_34) ;  /* 0x0000004800c88947 */ /* 0x004fea0003800000 */
.L_x_33:
[----:B------:R2:W-:Y:S01]  /*1c90*/  @!P3 SYNCS.ARRIVE.TRANS64 RZ, [UR17], R2 ;  /* 0x00000002ffffb9a7 */ /* 0x0005e20008000011 */
[----:B------:R-:W-:-:S04]  /*1ca0*/  ULOP3.LUT UR5, UR25, 0x2, URZ, 0xfc, !UPT ;  /* 0x0000000219057892 */ /* 0x000fc8000f8efcff */
[----:B------:R-:W-:-:S09]  /*1cb0*/  UISETP.NE.AND UP0, UPT, UR5, 0x2, UPT ;  /* 0x000000020500788c */ /* 0x000fd2000bf05270 */
[----:B------:R-:W-:Y:S05]  /*1cc0*/  BRA.U UP0, `(.L_x_35) ;  /* 0x0000000100047547 */ /* 0x000fea000b800000 */
[----:B------:R-:W-:Y:S05]  /*1cd0*/  BPT.TRAP 0x1 ;  /* 0x000000040000795c */ /* 0x000fea0000300000 */
.L_x_35:
[----:B------:R-:W-:Y:S04]  /*1ce0*/  BSSY.RECONVERGENT B0, `(.L_x_36) ;  /* 0x0000003000007945 */ /* 0x000fe80003800200 */
[----:B------:R-:W-:Y:S05]  /*1cf0*/  @P2 BRA `(.L_x_37) ;  /* 0x0000000000042947 */ /* 0x000fea0003800000 */
[----:B------:R-:W-:Y:S05]  /*1d00*/  BPT.TRAP 0x1 ;  /* 0x000000040000795c */ /* 0x000fea0000300000 */
.L_x_37:
[----:B------:R-:W-:Y:S05]  /*1d10*/  BSYNC.RECONVERGENT B0 ;  /* 0x0000000000007941 */ /* 0x000fea0003800200 */
.L_x_36:
[----:B------:R-:W-:Y:S02]  /*1d20*/  UIADD3 UR5, UPT, UPT, UR4, 0x1, URZ ;  /* 0x0000000104057890 */ /* 0x000fe4000fffe0ff */
[----:B------:R-:W-:Y:S02]  /*1d30*/  USHF.L.U32 UR18, UR13, 0x6, URZ ;  /* 0x000000060d127899 */ /* 0x000fe400080006ff */
[----:B------:R-:W-:Y:S02]  /*1d40*/  UISETP.NE.AND UP0, UPT, UR5, 0x3, UPT ;  /* 0x000000030500788c */ /* 0x000fe4000bf05270 */
[----:B------:R-:W-:Y:S02]  /*1d50*/  USHF.L.U32 UR16, UR4, 0xc, URZ ;  /* 0x0000000c04107899 */ /* 0x000fe400080006ff */
[----:B------:R-:W-:Y:S02]  /*1d60*/  USEL UR8, URZ, 0x1, UP0 ;  /* 0x00000001ff087887 */ /* 0x000fe40008000000 */
[----:B------:R-:W-:-:S02]  /*1d70*/  USEL UR5, UR5, URZ, UP0 ;  /* 0x000000ff05057287 */ /* 0x000fc40008000000 */
[----:B------:R-:W-:Y:S02]  /*1d80*/  UIADD3 UR22, UP0, UPT, UR28, 0x180, URZ ;  /* 0x000001801c167890 */ /* 0x000fe4000ff1e0ff */
[----:B------:R-:W-:Y:S01]  /*1d90*/  UIADD3 UR13, UPT, UPT, UR13, 0x1, URZ ;  /* 0x000000010d0d7890 */ /* 0x000fe2000fffe0ff */
[----:B------:R-:W-:Y:S01]  /*1da0*/  LOP3.LUT R12, R12, UR8, RZ, 0x3c, !PT ;  /* 0x000000080c0c7c12 */ /* 0x000fe2000f8e3cff */
[----:B------:R-:W-:Y:S02]  /*1db0*/  UIADD3 UR14, UP1, UPT, UR28, 0x80, URZ ;  /* 0x000000801c0e7890 */ /* 0x000fe4000ff3e0ff */
[----:B------:R-:W-:Y:S01]  /*1dc0*/  UIADD3.X UR23, UPT, UPT, URZ, UR29, URZ, UP0, !UPT ;  /* 0x0000001dff177290 */ /* 0x000fe200087fe4ff */
[----:B-1----:R-:W-:Y:S01]  /*1dd0*/  SHF.L.U32 R0, R12, 0x1f, RZ ;  /* 0x0000001f0c007819 */ /* 0x002fe200000006ff */
[----:B------:R-:W-:Y:S02]  /*1de0*/  ULOP3.LUT UR8, UR16, UR24, URZ, 0xfc, !UPT ;  /* 0x0000001810087292 */ /* 0x000fe4000f8efcff */
[----:B------:R-:W-:-:S02]  /*1df0*/  UISETP.NE.AND UP0, UPT, UR13, UR26, UPT ;  /* 0x0000001a0d00728c */ /* 0x000fc4000bf05270 */
[----:B------:R-:W-:Y:S02]  /*1e00*/  ULEA UR7, UR5, UR6, 0x3 ;  /* 0x0000000605077291 */ /* 0x000fe4000f8e18ff */
[----:B------:R-:W-:Y:S02]  /*1e10*/  UIADD3 UR16, UPT, UPT, UR6, 0x2400, UR16 ;  /* 0x0000240006107890 */ /* 0x000fe4000fffe010 */
[----:B------:R-:W-:Y:S02]  /*1e20*/  UIADD3.X UR15, UPT, UPT, URZ, UR29, URZ, UP1, !UPT ;  /* 0x0000001dff0f7290 */ /* 0x000fe40008ffe4ff */
[----:B------:R-:W-:Y:S01]  /*1e30*/  UIADD3 UR8, UPT, UPT, UR6, 0x5400, UR8 ;  /* 0x0000540006087890 */ /* 0x000fe2000fffe008 */
[----:B------:R-:W-:Y:S01]  /*1e40*/  UMOV UR30, 0x0 ;  /* 0x00000000001e7882 */ /* 0x000fe20000000000 */
[----:B------:R-:W-:Y:S01]  /*1e50*/  UMOV UR31, 0x10000000 ;  /* 0x10000000001f7882 */ /* 0x000fe20000000000 */
[----:B------:R-:W-:Y:S01]  /*1e60*/  UMOV UR19, UR35 ;  /* 0x0000002300137c82 */ /* 0x000fe20008000000 */
[----:B------:R-:W-:Y:S01]  /*1e70*/  UMOV UR20, UR36 ;  /* 0x0000002400147c82 */ /* 0x000fe20008000000 */
[----:B------:R3:W4:Y:S01]  /*1e80*/  SYNCS.PHASECHK.TRANS64.TRYWAIT P0, [UR7+0x18], R0 ;  /* 0x00001800ff0075a7 */ /* 0x0007220008001107 */
[----:B------:R-:W-:Y:S01]  /*1e90*/  UMOV UR4, 0x30000 ;  /* 0x0003000000047882 */ /* 0x000fe20000000000 */
[----:B------:R-:W-:Y:S01]  /*1ea0*/  UMOV UR12, UR36 ;  /* 0x00000024000c7c82 */ /* 0x000fe20008000000 */
[----:B------:R-:W-:Y:S01]  /*1eb0*/  UMOV UR9, UR17 ;  /* 0x0000001100097c82 */ /* 0x000fe20008000000 */
[----:B------:R-:W-:Y:S01]  /*1ec0*/  UMOV UR10, UR18 ;  /* 0x00000012000a7c82 */ /* 0x000fe20008000000 */
[----:B------:R-:W-:Y:S01]  /*1ed0*/  UTMALDG.3D [UR16], [UR14], desc[UR30] ;  /* 0x00001e100e0075b4 */ /* 0x000fe20008011000 */
[----:B------:R1:W-:Y:S02]  /*1ee0*/  UTMALDG.3D.MULTICAST [UR8], [UR22], UR4, desc[UR30] ;  /* 0x00001e08160073b4 */ /* 0x0003e40008011804 */
[----:B-1----:R-:W-:Y:S01]  /*1ef0*/  UMOV UR4, UR5 ;  /* 0x0000000500047c82 */ /* 0x002fe20008000000 */
[----:B------:R-:W-:Y:S05]  /*1f00*/  BRA.U UP0, `(.L_x_38) ;  /* 0xfffffffd00487547 */ /* 0x000fea000b83ffff */
.L_x_32:
[C---:B------:R-:W-:Y:S01]  /*1f10*/  LEA R3, R11.reuse, UR6, 0x3 ;  /* 0x000000060b037c11 */ /* 0x040fe2000f8e18ff */
[----:B------:R-:W-:Y:S01]  /*1f20*/  NOP ;  /* 0x0000000000007918 */ /* 0x000fe20000000000 */
[----:B-1-3--:R-:W-:Y:S02]  /*1f30*/  SHF.L.U32 R0, R10, 0x1f, RZ ;  /* 0x0000001f0a007819 */ /* 0x00afe400000006ff */
[----:B------:R-:W-:Y:S02]  /*1f40*/  LEA R4, R11, UR6, 0x4 ;  /* 0x000000060b047c11 */ /* 0x000fe4000f8e20ff */
[----:B--2-4-:R-:W1:Y:S02]  /*1f50*/  SYNCS.PHASECHK.TRANS64.TRYWAIT P0, [R3+URZ+0x50], R0 ;  /* 0x00005000030075a7 */ /* 0x014e6400080011ff */
[----:B-1----:R-:W-:Y:S05]  /*1f60*/  @!P0 BRA `(.L_x_39) ;  /* 0x0000004800288947 */ /* 0x002fea0003800000 */
.L_x_104:
[----:B------:R-:W2:Y:S01]  /*1f70*/  LDS.128 R4, [R4+0xe0] ;  /* 0x0000e00004047984 */ /* 0x000ea20000000c00 */
[----:B------:R-:W-:Y:S01]  /*1f80*/  UISETP.GE.AND UP0, UPT, UR42, 0x1, UPT ;  /* 0x000000012a00788c */ /* 0x000fe2000bf06270 */
[----:B------:R-:W-:Y:S01]  /*1f90*/  @!PT LDS RZ, [RZ] ;  /* 0x00000000fffff984 */ /* 0x000fe20000000800 */
[----:B------:R-:W-:Y:S01]  /*1fa0*/  @!PT LDS RZ, [RZ] ;  /* 0x00000000fffff984 */ /* 0x000fe20000000800 */
[----:B------:R-:W-:Y:S01]  /*1fb0*/  @!PT LDS RZ, [RZ] ;  /* 0x00000000fffff984 */ /* 0x000fe20000000800 */
[----:B------:R-:W-:Y:S01]  /*1fc0*/  @!PT LDS RZ, [RZ] ;  /* 0x00000000fffff984 */ /* 0x000fe20000000800 */
[----:B------:R3:W-:Y:S06]  /*1fd0*/  MEMBAR.ALL.CTA ;  /* 0x0000000000007992 */ /* 0x0007ec0000008000 */
[----:B---3--:R-:W3:Y:S01]  /*1fe0*/  FENCE.VIEW.ASYNC.S ;  /* 0x00000000000073c6 */ /* 0x008ee20000000000 */
[----:B--2---:R-:W-:-:S13]  /*1ff0*/  LOP3.LUT P0, RZ, R6, 0x1, RZ, 0xc0, !PT ;  /* 0x0000000106ff7812 */ /* 0x004fda000780c0ff */
[----:B---3--:R-:W-:Y:S01]  /*2000*/  VOTEU.ANY UP1, P0 ;  /* 0x0000000000ff7886 */ /* 0x008fe20000020100 */
[----:B------:R-:W-:-:S13]  /*2010*/  PLOP3.LUT P0, PT, PT, PT, UP1, 0x80, 0x8 ;  /* 0x000000000008781c */ /* 0x000fda0003f0f018 */
[----:B-1----:R-:W-:Y:S02]  /*2020*/  @P0 LOP3.LUT R0, R5, 0xffff, RZ, 0xc0, !PT ;  /* 0x0000ffff05000812 */ /* 0x002fe400078ec0ff */
[----:B------:R-:W-:Y:S02]  /*2030*/  @P0 MOV R2, R4 ;  /* 0x0000000400020202 */ /* 0x000fe40000000f00 */
[----:B------:R-:W-:Y:S01]  /*2040*/  @P0 R2UR UR7, R0 ;  /* 0x00000000000702ca */ /* 0x000fe200000e0000 */
[----:B------:R-:W-:Y:S01]  /*2050*/  VIADD R0, R3, 0x60 ;  /* 0x0000006003007836 */ /* 0x000fe20000000000 */
[----:B------:R-:W-:Y:S02]  /*2060*/  @P0 SHF.R.U32.HI R4, RZ, 0x10, R5 ;  /* 0x00000010ff040819 */ /* 0x000fe40000011605 */
[----:B------:R-:W-:Y:S02]  /*2070*/  @P0 R2UR UR8, R2 ;  /* 0x00000000020802ca */ /* 0x000fe400000e0000 */
[----:B------:R-:W-:-:S02]  /*2080*/  PRMT R0, RZ, 0x654, R0 ;  /* 0x00000654ff007816 */ /* 0x000fc40000000000 */
[----:B------:R-:W-:Y:S02]  /*2090*/  @P0 R2UR UR4, R4 ;  /* 0x00000000040402ca */ /* 0x000fe400000e0000 */
[----:B------:R1:W-:Y:S03]  /*20a0*/  SYNCS.ARRIVE.TRANS64.RED.A1T0 RZ, [R0+URZ], RZ ;  /* 0x000000ff00ff79a7 */ /* 0x0003e600081004ff */
[----:B------:R-:W-:-:S04]  /*20b0*/  @UP1 UMOV UR27, UR7 ;  /* 0x00000007001b1c82 */ /* 0x000fc80008000000 */
[----:B------:R-:W-:-:S04]  /*20c0*/  @UP1 UMOV UR37, UR8 ;  /* 0x0000000800251c82 */ /* 0x000fc80008000000 */
[----:B------:R-:W-:Y:S01]  /*20d0*/  @UP1 UMOV UR36, UR4 ;  /* 0x0000000400241c82 */ /* 0x000fe20008000000 */
[----:B------:R-:W-:Y:S05]  /*20e0*/  BRA.U !UP0, `(.L_x_40) ;  /* 0x0000000108d47547 */ /* 0x000fea000b800000 */
[----:B------:R-:W2:Y:S01]  /*20f0*/  LDCU.128 UR12, c[0x0][0xb10] ;  /* 0x00016200ff0c77ac */ /* 0x000ea20008000c00 */
[----:B------:R-:W3:Y:S01]  /*2100*/  LDCU UR26, c[0x0][0xb20] ;  /* 0x00016400ff1a77ac */ /* 0x000ee20008000800 */
[----:B------:R-:W4:Y:S01]  /*2110*/  LDCU UR20, c[0x0][0xb0c] ;  /* 0x00016180ff1477ac */ /* 0x000f220008000800 */
[----:B------:R-:W1:Y:S01]  /*2120*/  LDCU.64 UR10, c[0x0][0xb28] ;  /* 0x00016500ff0a77ac */ /* 0x000e620008000a00 */
[----:B------:R-:W-:Y:S02]  /*2130*/  UISETP.NE.AND UP3, UPT, UR42, 0x1, UPT ;  /* 0x000000012a00788c */ /* 0x000fe4000bf65270 */
[----:B--2---:R-:W-:Y:S02]  /*2140*/  UIMAD.WIDE.U32 UR16, UR38, UR15, URZ ;  /* 0x0000000f261072a5 */ /* 0x004fe4000f8e00ff */
[----:B------:R-:W-:Y:S02]  /*2150*/  UIMAD.WIDE.U32 UR8, UR39, UR12, URZ ;  /* 0x0000000c270872a5 */ /* 0x000fe4000f8e00ff */
[----:B------:R-:W-:-:S02]  /*2160*/  UISETP.NE.AND UP0, UPT, UR14, 0x1, UPT ;  /* 0x000000010e00788c */ /* 0x000fc4000bf05270 */
[----:B------:R-:W-:Y:S01]  /*2170*/  UIMAD.WIDE.U32 UR22, UR27, UR15, URZ ;  /* 0x0000000f1b1672a5 */ /* 0x000fe2000f8e00ff */
[----:B------:R-:W-:Y:S02]  /*2180*/  UMOV UR16, UR17 ;  /* 0x0000001100107c82 */ /* 0x000fe40008000000 */
[----:B------:R-:W-:Y:S01]  /*2190*/  UMOV UR8, UR9 ;  /* 0x0000000900087c82 */ /* 0x000fe20008000000 */
[----:B---3--:R-:W-:Y:S02]  /*21a0*/  USHF.R.U32.HI UR16, URZ, UR26, UR16 ;  /* 0x0000001aff107299 */ /* 0x008fe40008011610 */
[----:B----4-:R-:W-:Y:S02]  /*21b0*/  UISETP.NE.AND UP2, UPT, UR20, 0x1, UPT ;  /* 0x000000011400788c */ /* 0x010fe4000bf45270 */
[----:B------:R-:W-:Y:S02]  /*21c0*/  USHF.R.U32.HI UR8, URZ, UR13, UR8 ;  /* 0x0000000dff087299 */ /* 0x000fe40008011608 */
[----:B------:R-:W-:-:S02]  /*21d0*/  USEL UR7, UR38, UR16, !UP0 ;  /* 0x0000001026077287 */ /* 0x000fc4000c000000 */
[----:B------:R-:W-:Y:S02]  /*21e0*/  USEL UR8, UR39, UR8, !UP2 ;  /* 0x0000000827087287 */ /* 0x000fe4000d000000 */
[----:B-1----:R-:W-:Y:S01]  /*21f0*/  UIMAD.WIDE.U32 UR16, UR7, UR10, URZ ;  /* 0x0000000a071072a5 */ /* 0x002fe2000f8e00ff */
[----:B------:R-:W-:Y:S01]  /*2200*/  UMOV UR4, UR23 ;  /* 0x0000001700047c82 */ /* 0x000fe20008000000 */
[----:B------:R-:W-:Y:S02]  /*2210*/  UIMAD.WIDE.U32 UR18, UR37, UR12, URZ ;  /* 0x0000000c251272a5 */ /* 0x000fe4000f8e00ff */
[----:B------:R-:W-:-:S03]  /*2220*/  UIMAD.WIDE.U32 UR22, UR8, UR10, URZ ;  /* 0x0000000a081672a5 */ /* 0x000fc6000f8e00ff */
[----:B------:R-:W-:Y:S01]  /*2230*/  UMOV UR16, UR17 ;  /* 0x0000001100107c82 */ /* 0x000fe20008000000 */
[----:B------:R-:W-:Y:S02]  /*2240*/  USHF.R.U32.HI UR4, URZ, UR26, UR4 ;  /* 0x0000001aff047299 */ /* 0x000fe40008011604 */
[----:B------:R-:W-:Y:S01]  /*2250*/  @UP3 USHF.R.U32.HI UR7, URZ, UR11, UR16 ;  /* 0x0000000bff073299 */ /* 0x000fe20008011610 */
[----:B------:R-:W-:Y:S01]  /*2260*/  UMOV UR18, UR19 ;  /* 0x0000001300127c82 */ /* 0x000fe20008000000 */
[----:B------:R-:W-:Y:S01]  /*2270*/  UMOV UR22, UR23 ;  /* 0x0000001700167c82 */ /* 0x000fe20008000000 */
[----:B------:R-:W-:Y:S02]  /*2280*/  USHF.R.U32.HI UR13, URZ, UR13, UR18 ;  /* 0x0000000dff0d7299 */ /* 0x000fe40008011612 */
[----:B------:R-:W-:Y:S02]  /*2290*/  USEL UR4, UR27, UR4, !UP0 ;  /* 0x000000041b047287 */ /* 0x000fe4000c000000 */
[----:B------:R-:W-:-:S02]  /*22a0*/  @UP3 USHF.R.U32.HI UR8, URZ, UR11, UR22 ;  /* 0x0000000bff083299 */ /* 0x000fc40008011616 */
[----:B------:R-:W-:Y:S02]  /*22b0*/  UIMAD UR9, UR42, UR7, URZ ;  /* 0x000000072a0972a4 */ /* 0x000fe4000f8e02ff */
[----:B------:R-:W-:Y:S02]  /*22c0*/  USEL UR7, UR37, UR13, !UP2 ;  /* 0x0000000d25077287 */ /* 0x000fe4000d000000 */
[----:B------:R-:W-:Y:S02]  /*22d0*/  UIMAD UR12, UR42, UR8, URZ ;  /* 0x000000082a0c72a4 */ /* 0x000fe4000f8e02ff */
[----:B------:R-:W-:Y:S02]  /*22e0*/  UISETP.GE.AND UP0, UPT, UR4, UR9, UPT ;  /* 0x000000090400728c */ /* 0x000fe4000bf06270 */
[----:B------:R-:W-:Y:S02]  /*22f0*/  UIMAD.WIDE.U32 UR16, UR4, UR10, URZ ;  /* 0x0000000a041072a5 */ /* 0x000fe4000f8e00ff */
[----:B------:R-:W-:-:S02]  /*2300*/  UISETP.GE.OR UP0, UPT, UR7, UR12, UP0 ;  /* 0x0000000c0700728c */ /* 0x000fc40008706670 */
[----:B------:R-:W-:Y:S02]  /*2310*/  UIMAD.WIDE.U32 UR12, UR7, UR10, URZ ;  /* 0x0000000a070c72a5 */ /* 0x000fe4000f8e00ff */
[----:B------:R-:W-:Y:S01]  /*2320*/  UIADD3 UR15, UPT, UPT, -UR4, URZ, URZ ;  /* 0x000000ff040f7290 */ /* 0x000fe2000fffe1ff */
[----:B------:R-:W-:Y:S01]  /*2330*/  UMOV UR10, UR17 ;  /* 0x00000011000a7c82 */ /* 0x000fe20008000000 */
[----:B------:R-:W-:Y:S02]  /*2340*/  UIADD3 UR12, UPT, UPT, -UR7, URZ, URZ ;  /* 0x000000ff070c7290 */ /* 0x000fe4000fffe1ff */
[----:B------:R-:W-:-:S03]  /*2350*/  USHF.R.U32.HI UR10, URZ, UR11, UR10 ;  /* 0x0000000bff0a7299 */ /* 0x000fc6000801160a */
[----:B------:R-:W-:Y:S01]  /*2360*/  @!UP0 UMOV UR9, UR13 ;  /* 0x0000000d00098c82 */ /* 0x000fe20008000000 */
[----:B------:R-:W-:Y:S02]  /*2370*/  UIMAD UR15, UR14, UR15, UR27 ;  /* 0x0000000f0e0f72a4 */ /* 0x000fe4000f8e021b */
[----:B------:R-:W-:Y:S02]  /*2380*/  USEL UR10, UR4, UR10, !UP3 ;  /* 0x0000000a040a7287 */ /* 0x000fe4000d800000 */
[----:B------:R-:W-:Y:S02]  /*2390*/  @!UP0 USHF.R.U32.HI UR9, URZ, UR11, UR9 ;  /* 0x0000000bff098299 */ /* 0x000fe40008011609 */
[----:B------:R-:W-:Y:S02]  /*23a0*/  UIADD3 UR11, UPT, UPT, -UR10, URZ, URZ ;  /* 0x000000ff0a0b7290 */ /* 0x000fe4000fffe1ff */
[----:B------:R-:W-:Y:S02]  /*23b0*/  @!UP0 USEL UR9, UR7, UR9, !UP3 ;  /* 0x0000000907098287 */ /* 0x000fe4000d800000 */
[----:B------:R-:W-:-:S02]  /*23c0*/  UIMAD UR11, UR42, UR11, UR4 ;  /* 0x0000000b2a0b72a4 */ /* 0x000fc4000f8e0204 */
[----:B------:R-:W-:Y:S02]  /*23d0*/  @!UP0 UIADD3 UR10, UPT, UPT, UR10, -UR9, URZ ;  /* 0x800000090a0a8290 */ /* 0x000fe4000fffe0ff */
[----:B------:R-:W-:Y:S02]  /*23e0*/  @!UP0 UIMAD UR9, UR11, UR8, UR9 ;  /* 0x000000080b0982a4 */ /* 0x000fe4000f8e0209 */
[----:B------:R-:W-:Y:S02]  /*23f0*/  @!UP0 UIMAD UR4, UR42, UR10, UR7 ;  /* 0x0000000a2a0482a4 */ /* 0x000fe4000f8e0207 */
[----:B------:R-:W-:Y:S02]  /*2400*/  UIMAD UR8, UR20, UR12, UR37 ;  /* 0x0000000c140872a4 */ /* 0x000fe4000f8e0225 */
[----:B------:R-:W-:Y:S01]  /*2410*/  UIMAD UR27, UR4, UR14, UR15 ;  /* 0x0000000e041b72a4 */ /* 0x000fe2000f8e020f */
[----:B------:R-:W-:Y:S02]  /*2420*/  @!UP0 UMOV UR7, UR9 ;  /* 0x0000000900078c82 */ /* 0x000fe40008000000 */
[----:B------:R-:W-:-:S12]  /*2430*/  UIMAD UR37, UR7, UR20, UR8 ;  /* 0x00000014072572a4 */ /* 0x000fd8000f8e0208 */
.L_x_40:
[----:B------:R-:W2:Y:S02]  /*2440*/  LDCU UR4, c[0x0][0xb30] ;  /* 0x00016600ff0477ac */ /* 0x000ea40008000800 */
[----:B--2---:R-:W-:-:S09]  /*2450*/  UISETP.NE.AND UP0, UPT, UR4, 0x1, UPT ;  /* 0x000000010400788c */ /* 0x004fd2000bf05270 */
[----:B------:R-:W-:Y:S05]  /*2460*/  BRA.U UP0, `(.L_x_41) ;  /* 0x0000000100447547 */ /* 0x000fea000b800000 */
[----:B------:R-:W2:Y:S01]  /*2470*/  LDCU.128 UR12, c[0x0][0xb10] ;  /* 0x00016200ff0c77ac */ /* 0x000ea20008000c00 */
[----:B------:R-:W3:Y:S01]  /*2480*/  LDCU UR16, c[0x0][0xb0c] ;  /* 0x00016180ff1077ac */ /* 0x000ee20008000800 */
[----:B------:R-:W4:Y:S01]  /*2490*/  LDCU UR17, c[0x0][0xb20] ;  /* 0x00016400ff1177ac */ /* 0x000f220008000800 */
[----:B--2---:R-:W-:Y:S02]  /*24a0*/  UIMAD.WIDE.U32 UR10, UR37, UR12, URZ ;  /* 0x0000000c250a72a5 */ /* 0x004fe4000f8e00ff */
[----:B------:R-:W-:Y:S02]  /*24b0*/  UIMAD.WIDE.U32 UR8, UR27, UR15, URZ ;  /* 0x0000000f1b0872a5 */ /* 0x000fe4000f8e00ff */
[----:B---3--:R-:W-:Y:S02]  /*24c0*/  UISETP.NE.AND UP2, UPT, UR16, 0x1, UPT ;  /* 0x000000011000788c */ /* 0x008fe4000bf45270 */
[----:B------:R-:W-:Y:S01]  /*24d0*/  UISETP.NE.AND UP0, UPT, UR14, 0x1, UPT ;  /* 0x000000010e00788c */ /* 0x000fe2000bf05270 */
[----:B------:R-:W-:-:S02]  /*24e0*/  UMOV UR7, UR11 ;  /* 0x0000000b00077c82 */ /* 0x000fc40008000000 */
[----:B------:R-:W-:Y:S01]  /*24f0*/  UMOV UR4, UR9 ;  /* 0x0000000900047c82 */ /* 0x000fe20008000000 */
[----:B------:R-:W-:Y:S02]  /*2500*/  USHF.R.U32.HI UR7, URZ, UR13, UR7 ;  /* 0x0000000dff077299 */ /* 0x000fe40008011607 */
[----:B----4-:R-:W-:Y:S02]  /*2510*/  USHF.R.U32.HI UR4, URZ, UR17, UR4 ;  /* 0x00000011ff047299 */ /* 0x010fe40008011604 */
[----:B------:R-:W-:Y:S02]  /*2520*/  USEL UR7, UR37, UR7, !UP2 ;  /* 0x0000000725077287 */ /* 0x000fe4000d000000 */
[----:B------:R-:W-:-:S04]  /*2530*/  USEL UR4, UR27, UR4, !UP0 ;  /* 0x000000041b047287 */ /* 0x000fc8000c000000 */
[----:B------:R-:W-:Y:S02]  /*2540*/  UIADD3 UR8, UPT, UPT, UR7, -UR4, URZ ;  /* 0x8000000407087290 */ /* 0x000fe4000fffe0ff */
[----:B------:R-:W-:Y:S02]  /*2550*/  UIADD3 UR4, UPT, UPT, -UR7, UR4, URZ ;  /* 0x0000000407047290 */ /* 0x000fe4000fffe1ff */
[----:B------:R-:W-:Y:S02]  /*2560*/  UIMAD UR27, UR8, UR14, UR27 ;  /* 0x0000000e081b72a4 */ /* 0x000fe4000f8e021b */
[----:B------:R-:W-:-:S12]  /*2570*/  UIMAD UR37, UR4, UR16, UR37 ;  /* 0x00000010042572a4 */ /* 0x000fd8000f8e0225 */
.L_x_41:
[----:B------:R-:W-:Y:S01]  /*2580*/  VIADD R11, R11, 0x1 ;  /* 0x000000010b0b7836 */ /* 0x000fe20000000000 */
[----:B------:R-:W-:Y:S01]  /*2590*/  PLOP3.LUT P1, PT, PT, PT, PT, 0x80, 0x8 ;  /* 0x000000000008781c */ /* 0x000fe20003f2f070 */
[----:B------:R-:W-:Y:S02]  /*25a0*/  UIADD3 UR46, UPT, UPT, UR37, UR60, URZ ;  /* 0x0000003c252e7290 */ /* 0x000fe4000fffe0ff */
[----:B------:R-:W-:Y:S01]  /*25b0*/  UIADD3 UR45, UPT, UPT, UR27, UR57, URZ ;  /* 0x000000391b2d7290 */ /* 0x000fe2000fffe0ff */
[----:B------:R-:W-:-:S04]  /*25c0*/  ISETP.NE.AND P0, PT, R11, 0x2, PT ;  /* 0x000000020b00780c */ /* 0x000fc80003f05270 */
[----:B-1----:R-:W-:Y:S02]  /*25d0*/  SEL R0, RZ, 0x1, P0 ;  /* 0x00000001ff007807 */ /* 0x002fe40000000000 */
[----:B------:R-:W-:Y:S02]  /*25e0*/  SEL R11, R11, RZ, P0 ;  /* 0x000000ff0b0b7207 */ /* 0x000fe40000000000 */
[----:B------:R-:W-:Y:S01]  /*25f0*/  LOP3.LUT R10, R10, R0, RZ, 0x3c, !PT ;  /* 0x000000000a0a7212 */ /* 0x000fe200078e3cff */
[----:B------:R-:W-:Y:S06]  /*2600*/  BRA.U UP1, `(.L_x_42) ;  /* 0xfffffff101447547 */ /* 0x000fec000b83ffff */
[----:B------:R-:W-:Y:S01]  /*2610*/  UIADD3 UR6, UPT, UPT, UR6, 0x18, URZ ;  /* 0x0000001806067890 */ /* 0x000fe2000fffe0ff */
[----:B------:R-:W-:-:S03]  /*2620*/  SHF.L.U32 R2, R12, 0x1f, RZ ;  /* 0x0000001f0c027819 */ /* 0x000fc600000006ff */
[----:B------:R-:W-:-:S09]  /*2630*/  ULEA UR4, UR5, UR6, 0x3 ;  /* 0x0000000605047291 */ /* 0x000fd2000f8e18ff */
[----:B------:R-:W1:Y:S02]  /*2640*/  SYNCS.PHASECHK.TRANS64.TRYWAIT P0, [UR4], R2 ;  /* 0x00000002ff0075a7 */ /* 0x000e640008001104 */
[----:B-1----:R-:W-:Y:S05]  /*2650*/  @!P0 BRA `(.L_x_43) ;  /* 0x0000004000808947 */ /* 0x002fea0003800000 */
.L_x_106:
[----:B------:R-:W-:-:S04]  /*2660*/  UIADD3 UR4, UPT, UPT, UR5, 0x1, URZ ;  /* 0x0000000105047890 */ /* 0x000fc8000fffe0ff */
[----:B------:R-:W-:-:S04]  /*2670*/  UISETP.NE.AND UP0, UPT, UR4, 0x3, UPT ;  /* 0x000000030400788c */ /* 0x000fc8000bf05270 */
[----:B------:R-:W-:Y:S02]  /*2680*/  USEL UR7, URZ, 0x1, UP0 ;  /* 0x00000001ff077887 */ /* 0x000fe40008000000 */
[----:B------:R-:W-:-:S04]  /*2690*/  USEL UR4, UR4, URZ, UP0 ;  /* 0x000000ff04047287 */ /* 0x000fc80008000000 */
[----:B------:R-:W-:Y:S01]  /*26a0*/  ULEA UR5, UR4, UR6, 0x3 ;  /* 0x0000000604057291 */ /* 0x000fe2000f8e18ff */
[----:B------:R-:W-:-:S04]  /*26b0*/  LOP3.LUT R12, R12, UR7, RZ, 0x3c, !PT ;  /* 0x000000070c0c7c12 */ /* 0x000fc8000f8e3cff */
[----:B-1----:R-:W-:-:S04]  /*26c0*/  SHF.L.U32 R2, R12, 0x1f, RZ ;  /* 0x0000001f0c027819 */ /* 0x002fc800000006ff */
[----:B------:R-:W1:Y:S02]  /*26d0*/  SYNCS.PHASECHK.TRANS64.TRYWAIT P0, [UR5], R2 ;  /* 0x00000002ff0075a7 */ /* 0x000e640008001105 */
[----:B-1----:R-:W-:Y:S05]  /*26e0*/  @!P0 BRA `(.L_x_44) ;  /* 0x0000004000748947 */ /* 0x002fea0003800000 */
.L_x_108:
[----:B------:R-:W-:-:S04]  /*26f0*/  UIADD3 UR4, UPT, UPT, UR4, 0x1, URZ ;  /* 0x0000000104047890 */ /* 0x000fc8000fffe0ff */
[----:B------:R-:W-:-:S04]  /*2700*/  UISETP.NE.AND UP0, UPT, UR4, 0x3, UPT ;  /* 0x000000030400788c */ /* 0x000fc8000bf05270 */
[----:B------:R-:W-:Y:S02]  /*2710*/  USEL UR5, URZ, 0x1, UP0 ;  /* 0x00000001ff057887 */ /* 0x000fe40008000000 */
[----:B------:R-:W-:-:S04]  /*2720*/  USEL UR4, UR4, URZ, UP0 ;  /* 0x000000ff04047287 */ /* 0x000fc80008000000 */
[----:B------:R-:W-:Y:S01]  /*2730*/  ULEA UR4, UR4, UR6, 0x3 ;  /* 0x0000000604047291 */ /* 0x000fe2000f8e18ff */
[----:B-1----:R-:W-:-:S04]  /*2740*/  LOP3.LUT R2, R12, UR5, RZ, 0x3c, !PT ;  /* 0x000000050c027c12 */ /* 0x002fc8000f8e3cff */
[----:B------:R-:W-:Y:S01]  /*2750*/  SHF.L.U32 R2, R2, 0x1f, RZ ;  /* 0x0000001f02027819 */ /* 0x000fe200000006ff */
[----:B------:R-:W-:-:S07]  /*2760*/  IMAD.U32 R0, RZ, RZ, UR4 ;  /* 0x00000004ff007e24 */ /* 0x000fce000f8e00ff */
.L_x_45:
[----:B-1----:R1:W2:Y:S02]  /*2770*/  SYNCS.PHASECHK.TRANS64.TRYWAIT P0, [R0+URZ], R2 ;  /* 0x00000002000075a7 */ /* 0x0022a400080011ff */
[----:B--2---:R-:W-:Y:S05]  /*2780*/  @!P0 NANOSLEEP.SYNCS 0x989680 ;  /* 0x009896800000895d */ /* 0x004fea0003900000 */
[----:B------:R-:W2:Y:S02]  /*2790*/  @!P0 SYNCS.PHASECHK.TRANS64 P0, [R0+URZ], R2 ;  /* 0x00000002000085a7 */ /* 0x000ea400080010ff */
[----:B--2---:R-:W-:Y:S05]  /*27a0*/  @P0 EXIT ;  /* 0x000000000000094d */ /* 0x004fea0003800000 */
[----:B------:R-:W-:Y:S05]  /*27b0*/  BRA `(.L_x_45) ;  /* 0xfffffffc00ec7947 */ /* 0x000fea000383ffff */
.L_x_22:
[----:B------:R-:W-:-:S04]  /*27c0*/  UISETP.NE.AND UP0, UPT, UR48, URZ, UPT ;  /* 0x000000ff3000728c */ /* 0x000fc8000bf05270 */
[----:B------:R-:W-:-:S09]  /*27d0*/  UISETP.NE.OR UP0, UPT, UR18, 0x1, UP0 ;  /* 0x000000011200788c */ /* 0x000fd20008705670 */
[----:B------:R-:W-:Y:S05]  /*27e0*/  BRA.U UP0, `(.L_x_46) ;  /* 0x0000000500487547 */ /* 0x000fea000b800000 */
[----:B------:R-:W-:Y:S01]  /*27f0*/  ISETP.GE.U32.AND P2, PT, R0, 0x2, PT ;  /* 0x000000020000780c */ /* 0x000fe20003f46070 */
[----:B------:R-:W-:Y:S01]  /*2800*/  IMAD.MOV.U32 R12, RZ, RZ, 0x1 ;  /* 0x00000001ff0c7424 */ /* 0x000fe200078e00ff */
[----:B------:R-:W-:Y:S02]  /*2810*/  CS2R R10, SRZ ;  /* 0x00000000000a7805 */ /* 0x000fe4000001ff00 */
[----:B------:R-:W-:Y:S01]  /*2820*/  CS2R R8, SRZ ;  /* 0x0000000000087805 */ /* 0x000fe2000001ff00 */
[----:B------:R-:W-:Y:S01]  /*2830*/  UMOV UR6, 0x400 ;  /* 0x0000040000067882 */ /* 0x000fe20000000000 */
[----:B------:R-:W-:Y:S01]  /*2840*/  UMOV UR5, URZ ;  /* 0x000000ff00057c82 */ /* 0x000fe20008000000 */
[----:B------:R-:W-:-:S12]  /*2850*/  ULEA UR6, UR48, UR6, 0x18 ;  /* 0x0000000630067291 */ /* 0x000fd8000f8ec0ff */
.L_x_50:
[----:B------:R-:W-:Y:S02]  /*2860*/  LEA R2, R8, UR6, 0x3 ;  /* 0x0000000608027c11 */ /* 0x000fe4000f8e18ff */
[----:B------:R-:W-:-:S03]  /*2870*/  SHF.L.U32 R4, R9, 0x1f, RZ ;  /* 0x0000001f09047819 */ /* 0x000fc600000006ff */
[----:B------:R-:W-:Y:S01]  /*2880*/  VIADD R5, R2, 0xc0 ;  /* 0x000000c002057836 */ /* 0x000fe20000000000 */
[----:B------:R-:W2:Y:S02]  /*2890*/  SYNCS.PHASECHK.TRANS64.TRYWAIT P0, [R2+URZ+0xb0], R4 ;  /* 0x0000b004020075a7 */ /* 0x000ea400080011ff */
[----:B--2---:R-:W-:Y:S05]  /*28a0*/  @!P0 BRA `(.L_x_47) ;  /* 0x00000040001c8947 */ /* 0x004fea0003800000 */
.L_x_109:
[----:B------:R-:W-:Y:S01]  /*28b0*/  ULEA UR4, UR5, UR6, 0x3 ;  /* 0x0000000605047291 */ /* 0x000fe2000f8e18ff */
[----:B--2---:R-:W-:Y:S01]  /*28c0*/  PRMT R2, RZ, 0x654, R5 ;  /* 0x00000654ff027816 */ /* 0x004fe20000000005 */
[----:B------:R-:W-:Y:S01]  /*28d0*/  @!P2 IMAD.MOV.U32 R4, RZ, RZ, 0x10 ;  /* 0x00000010ff04a424 */ /* 0x000fe200078e00ff */
[----:B------:R-:W-:Y:S01]  /*28e0*/  SHF.L.U32 R5, R12, 0x1f, RZ ;  /* 0x0000001f0c057819 */ /* 0x000fe200000006ff */
[----:B------:R-:W-:Y:S01]  /*28f0*/  UIADD3 UR7, UPT, UPT, UR4, 0x50, URZ ;  /* 0x0000005004077890 */ /* 0x000fe2000fffe0ff */
[----:B------:R2:W-:Y:S05]  /*2900*/  SYNCS.ARRIVE.TRANS64.RED.A1T0 RZ, [R2+URZ], RZ ;  /* 0x000000ff02ff79a7 */ /* 0x0005ea00081004ff */
[----:B------:R-:W-:Y:S01]  /*2910*/  IMAD.U32 R6, RZ, RZ, UR7 ;  /* 0x00000007ff067e24 */ /* 0x000fe2000f8e00ff */
[----:B------:R-:W3:Y:S04]  /*2920*/  SYNCS.PHASECHK.TRANS64.TRYWAIT P0, [UR4+0x60], R5 ;  /* 0x00006005ff0075a7 */ /* 0x000ee80008001104 */
[----:B------:R-:W-:Y:S01]  /*2930*/  PRMT R6, R0, 0x654, R6 ;  /* 0x0000065400067816 */ /* 0x000fe20000000006 */
[----:B--23--:R-:W-:Y:S06]  /*2940*/  @!P0 BRA `(.L_x_48) ;  /* 0x0000004000088947 */ /* 0x00cfec0003800000 */
.L_x_111:
[----:B------:R-:W-:Y:S01]  /*2950*/  ULEA UR8, UR5, UR6, 0x4 ;  /* 0x0000000605087291 */ /* 0x000fe2000f8e20ff */
[----:B------:R-:W-:Y:S01]  /*2960*/  SEL R3, R6, R3, !P2 ;  /* 0x0000000306037207 */ /* 0x000fe20005000000 */
[----:B------:R-:W-:Y:S01]  /*2970*/  UIADD3 UR9, UPT, UPT, UR4, 0x50, URZ ;  /* 0x0000005004097890 */ /* 0x000fe2000fffe0ff */
[----:B--2---:R-:W-:Y:S01]  /*2980*/  LEA R2, R11, UR6, 0x3 ;  /* 0x000000060b027c11 */ /* 0x004fe2000f8e18ff */
[----:B------:R-:W-:Y:S01]  /*2990*/  UIADD3 UR8, UPT, UPT, UR8, 0xe0, URZ ;  /* 0x000000e008087890 */ /* 0x000fe2000fffe0ff */
[----:B------:R2:W-:Y:S01]  /*29a0*/  @!P2 SYNCS.ARRIVE.TRANS64.RED RZ, [R3+URZ], R4 ;  /* 0x0000000403ffa9a7 */ /* 0x0005e200080004ff */
[----:B------:R-:W-:Y:S01]  /*29b0*/  UIADD3 UR4, UPT, UPT, UR5, 0x1, URZ ;  /* 0x0000000105047890 */ /* 0x000fe2000fffe0ff */
[----:B------:R-:W-:-:S03]  /*29c0*/  VIADD R8, R8, 0x1 ;  /* 0x0000000108087836 */ /* 0x000fc60000000000 */
[----:B------:R-:W-:Y:S02]  /*29d0*/  UISETP.NE.AND UP0, UPT, UR4, 0x2, UPT ;  /* 0x000000020400788c */ /* 0x000fe4000bf05270 */
[----:B------:R-:W-:Y:S01]  /*29e0*/  ISETP.NE.AND P0, PT, R8, 0x2, PT ;  /* 0x000000020800780c */ /* 0x000fe20003f05270 */
[----:B------:R-:W-:Y:S06]  /*29f0*/  UGETNEXTWORKID.BROADCAST [UR8], [UR9] ;  /* 0x00000000080073ca */ /* 0x000fec0008000100 */
[----:B------:R-:W-:Y:S02]  /*2a00*/  USEL UR7, URZ, 0x1, UP0 ;  /* 0x00000001ff077887 */ /* 0x000fe40008000000 */
[----:B------:R-:W-:-:S04]  /*2a10*/  USEL UR5, UR4, URZ, UP0 ;  /* 0x000000ff04057287 */ /* 0x000fc80008000000 */
[----:B------:R-:W-:Y:S02]  /*2a20*/  LOP3.LUT R12, R12, UR7, RZ, 0x3c, !PT ;  /* 0x000000070c0c7c12 */ /* 0x000fe4000f8e3cff */
[----:B--2---:R-:W-:-:S04]  /*2a30*/  SHF.L.U32 R4, R10, 0x1f, RZ ;  /* 0x0000001f0a047819 */ /* 0x004fc800000006ff */
[----:B------:R-:W2:Y:S02]  /*2a40*/  SYNCS.PHASECHK.TRANS64.TRYWAIT P1, [R2+URZ+0x50], R4 ;  /* 0x00005004020075a7 */ /* 0x000ea400080211ff */
[----:B--2---:R-:W-:Y:S05]  /*2a50*/  @!P1 BRA `(.L_x_49) ;  /* 0x0000003c00dc9947 */ /* 0x004fea0003800000 */
.L_x_112:
[C---:B--2---:R-:W-:Y:S01]  /*2a60*/  LEA R4, R11.reuse, UR6, 0x4 ;  /* 0x000000060b047c11 */ /* 0x044fe2000f8e20ff */
[----:B------:R-:W-:Y:S01]  /*2a70*/  VIADD R2, R2, 0x60 ;  /* 0x0000006002027836 */ /* 0x000fe20000000000 */
[----:B------:R-:W-:Y:S01]  /*2a80*/  SEL R8, R8, RZ, P0 ;  /* 0x000000ff08087207 */ /* 0x000fe20000000000 */
[----:B------:R-:W-:-:S03]  /*2a90*/  VIADD R11, R11, 0x1 ;  /* 0x000000010b0b7836 */ /* 0x000fc60000000000 */
[----:B------:R-:W2:Y:S01]  /*2aa0*/  LDS.128 R4, [R4+0xe0] ;  /* 0x0000e00004047984 */ /* 0x000ea20000000c00 */
[----:B------:R-:W-:Y:S02]  /*2ab0*/  PRMT R2, RZ, 0x654, R2 ;  /* 0x00000654ff027816 */ /* 0x000fe40000000002 */
[C---:B------:R-:W-:Y:S01]  /*2ac0*/  ISETP.NE.AND P1, PT, R11.reuse, 0x2, PT ;  /* 0x000000020b00780c */ /* 0x040fe20003f25270 */
[----:B------:R-:W-:Y:S01]  /*2ad0*/  @!PT LDS RZ, [RZ] ;  /* 0x00000000fffff984 */ /* 0x000fe20000000800 */
[----:B------:R-:W-:Y:S01]  /*2ae0*/  @!PT LDS RZ, [RZ] ;  /* 0x00000000fffff984 */ /* 0x000fe20000000800 */
[----:B------:R-:W-:Y:S01]  /*2af0*/  @!PT LDS RZ, [RZ] ;  /* 0x00000000fffff984 */ /* 0x000fe20000000800 */
[----:B------:R-:W-:Y:S01]  /*2b00*/  @!PT LDS RZ, [RZ] ;  /* 0x00000000fffff984 */ /* 0x000fe20000000800 */
[----:B------:R3:W-:Y:S06]  /*2b10*/  MEMBAR.ALL.CTA ;  /* 0x0000000000007992 */ /* 0x0007ec0000008000 */
[----:B---3--:R-:W3:Y:S01]  /*2b20*/  FENCE.VIEW.ASYNC.S ;  /* 0x00000000000073c6 */ /* 0x008ee20000000000 */
[----:B------:R-:W-:Y:S01]  /*2b30*/  SEL R11, R11, RZ, P1 ;  /* 0x000000ff0b0b7207 */ /* 0x000fe20000800000 */
[----:B---3--:R3:W-:Y:S01]  /*2b40*/  SYNCS.ARRIVE.TRANS64.RED.A1T0 RZ, [R2+URZ], RZ ;  /* 0x000000ff02ff79a7 */ /* 0x0087e200081004ff */
[----:B--2---:R-:W-:-:S02]  /*2b50*/  LOP3.LUT P3, RZ, R6, 0x1, RZ, 0xc0, !PT ;  /* 0x0000000106ff7812 */ /* 0x004fc4000786c0ff */
[----:B------:R-:W-:-:S04]  /*2b60*/  SEL R4, RZ, 0x1, P1 ;  /* 0x00000001ff047807 */ /* 0x000fc80000800000 */
[----:B------:R-:W-:Y:S02]  /*2b70*/  LOP3.LUT R10, R10, R4, RZ, 0x3c, !PT ;  /* 0x000000040a0a7212 */ /* 0x000fe400078e3cff */
[----:B---3--:R-:W-:-:S04]  /*2b80*/  SEL R2, RZ, 0x1, P0 ;  /* 0x00000001ff027807 */ /* 0x008fc80000000000 */
[----:B------:R-:W-:Y:S01]  /*2b90*/  LOP3.LUT R9, R9, R2, RZ, 0x3c, !PT ;  /* 0x0000000209097212 */ /* 0x000fe200078e3cff */
[----:B------:R-:W-:Y:S06]  /*2ba0*/  @P3 BRA `(.L_x_50) ;  /* 0xfffffffc002c3947 */ /* 0x000fec000383ffff */
[----:B------:R-:W-:Y:S01]  /*2bb0*/  ULEA UR4, UR5, UR6, 0x3 ;  /* 0x0000000605047291 */ /* 0x000fe2000f8e18ff */
[----:B------:R-:W-:-:S08]  /*2bc0*/  SHF.L.U32 R2, R12, 0x1f, RZ ;  /* 0x0000001f0c027819 */ /* 0x000fd000000006ff */
[----:B------:R-:W2:Y:S02]  /*2bd0*/  SYNCS.PHASECHK.TRANS64 P0, [UR4+0x60], R2 ;  /* 0x00006002ff0075a7 */ /* 0x000ea40008001004 */
[----:B--2---:R-:W-:Y:S05]  /*2be0*/  @P0 BRA `(.L_x_51) ;  /* 0x0000000000080947 */ /* 0x004fea0003800000 */
[----:B------:R-:W2:Y:S02]  /*2bf0*/  SYNCS.PHASECHK.TRANS64.TRYWAIT P0, [UR4+0x60], R2 ;  /* 0x00006002ff0075a7 */ /* 0x000ea40008001104 */
[----:B--2---:R-:W-:Y:S05]  /*2c00*/  @!P0 BRA `(.L_x_52) ;  /* 0x0000003c00848947 */ /* 0x004fea0003800000 */
.L_x_51:
[----:B------:R-:W-:-:S04]  /*2c10*/  UIADD3 UR7, UPT, UPT, UR5, 0x1, URZ ;  /* 0x0000000105077890 */ /* 0x000fc8000fffe0ff */
[----:B------:R-:W-:-:S04]  /*2c20*/  UISETP.NE.AND UP0, UPT, UR7, 0x2, UPT ;  /* 0x000000020700788c */ /* 0x000fc8000bf05270 */
[----:B------:R-:W-:Y:S02]  /*2c30*/  USEL UR8, URZ, 0x1, UP0 ;  /* 0x00000001ff087887 */ /* 0x000fe40008000000 */
[----:B------:R-:W-:-:S04]  /*2c40*/  USEL UR7, UR7, URZ, UP0 ;  /* 0x000000ff07077287 */ /* 0x000fc80008000000 */
[----:B------:R-:W-:Y:S01]  /*2c50*/  ULEA UR7, UR7, UR6, 0x3 ;  /* 0x0000000607077291 */ /* 0x000fe2000f8e18ff */
[----:B--2---:R-:W-:-:S04]  /*2c60*/  LOP3.LUT R2, R12, UR8, RZ, 0x3c, !PT ;  /* 0x000000080c027c12 */ /* 0x004fc8000f8e3cff */
[----:B------:R-:W-:-:S04]  /*2c70*/  SHF.L.U32 R0, R2, 0x1f, RZ ;  /* 0x0000001f02007819 */ /* 0x000fc800000006ff */
[----:B------:R-:W2:Y:S02]  /*2c80*/  SYNCS.PHASECHK.TRANS64 P0, [UR7+0x60], R0 ;  /* 0x00006000ff0075a7 */ /* 0x000ea40008001007 */
[----:B-12---:R-:W-:Y:S05]  /*2c90*/  @P0 EXIT ;  /* 0x000000000000094d */ /* 0x006fea0003800000 */
[----:B------:R-:W-:Y:S02]  /*2ca0*/  SHF.L.U32 R2, R2, 0x1f, RZ ;  /* 0x0000001f02027819 */ /* 0x000fe400000006ff */
[----:B------:R-:W-:-:S07]  /*2cb0*/  MOV R0, UR7 ;  /* 0x0000000700007c02 */ /* 0x000fce0008000f00 */
.L_x_53:
[----:B-1----:R1:W2:Y:S02]  /*2cc0*/  SYNCS.PHASECHK.TRANS64.TRYWAIT P0, [R0+URZ+0x60], R2 ;  /* 0x00006002000075a7 */ /* 0x0022a400080011ff */
[----:B--2---:R-:W-:Y:S05]  /*2cd0*/  @!P0 NANOSLEEP.SYNCS 0x989680 ;  /* 0x009896800000895d */ /* 0x004fea0003900000 */
[----:B------:R-:W2:Y:S02]  /*2ce0*/  @!P0 SYNCS.PHASECHK.TRANS64 P0, [R0+URZ+0x60], R2 ;  /* 0x00006002000085a7 */ /* 0x000ea400080010ff */
[----:B--2---:R-:W-:Y:S05]  /*2cf0*/  @P0 EXIT ;  /* 0x000000000000094d */ /* 0x004fea0003800000 */
[----:B------:R-:W-:Y:S05]  /*2d00*/  BRA `(.L_x_53) ;  /* 0xfffffffc00ec7947 */ /* 0x000fea000383ffff */
.L_x_46:
[----:B------:R-:W-:Y:S05]  /*2d10*/  BRA.U UP4, `(.L_x_54) ;  /* 0x0000000d049c7547 */ /* 0x000fea000b800000 */
[----:B------:R-:W-:Y:S01]  /*2d20*/  UMOV UR4, 0x40 ;  /* 0x0000004000047882 */ /* 0x000fe20000000000 */
[----:B------:R-:W-:Y:S01]  /*2d30*/  NOP ;  /* 0x0000000000007918 */ /* 0x000fe20000000000 */
[----:B------:R-:W-:Y:S01]  /*2d40*/  ULEA UR5, UR48, UR4, 0x18 ;  /* 0x0000000430057291 */ /* 0x000fe2000f8ec0ff */
[----:B------:R-:W-:Y:S02]  /*2d50*/  UMOV UR6, 0x400 ;  /* 0x0000040000067882 */ /* 0x000fe40000000000 */
[----:B------:R-:W-:-:S06]  /*2d60*/  ULEA UR6, UR48, UR6, 0x18 ;  /* 0x0000000630067291 */ /* 0x000fcc000f8ec0ff */
[----:B------:R-:W2:Y:S02]  /*2d70*/  LDS.U8 R0, [UR5+0x1c] ;  /* 0x00001c05ff007984 */ /* 0x000ea40008000000 */
[----:B--2---:R-:W-:-:S13]  /*2d80*/  ISETP.NE.AND P0, PT, R0, RZ, PT ;  /* 0x000000ff0000720c */ /* 0x004fda0003f05270 */
[----:B------:R-:W-:Y:S05]  /*2d90*/  @P0 BRA `(.L_x_55) ;  /* 0x0000000000580947 */ /* 0x000fea0003800000 */
[----:B------:R-:W-:-:S13]  /*2da0*/  ELECT P0, URZ, PT ;  /* 0x0000000000ff782f */ /* 0x000fda0003800000 */
[----:B------:R-:W-:Y:S05]  /*2db0*/  @!P0 BRA `(.L_x_56) ;  /* 0x0000000000608947 */ /* 0x000fea0003800000 */
[----:B------:R-:W-:Y:S01]  /*2dc0*/  UMOV UR4, 0x10 ;  /* 0x0000001000047882 */ /* 0x000fe20000000000 */
[----:B------:R-:W-:Y:S01]  /*2dd0*/  HFMA2 R0, -RZ, RZ, 0, 5.9604644775390625e-08 ;  /* 0x00000001ff007431 */ /* 0x000fe200000001ff */
[----:B------:R-:W-:-:S03]  /*2de0*/  MOV R3, 0xffff ;  /* 0x0000ffff00037802 */ /* 0x000fc60000000f00 */
[----:B------:R-:W-:Y:S04]  /*2df0*/  DEPBAR.LE SB2, 0x36 ;  /* 0x0000ad800000791a */ /* 0x000fe80000000000 */
[----:B------:R-:W2:Y:S02]  /*2e00*/  UTCATOMSWS.FIND_AND_SET.ALIGN UP0, UR4, UR4 ;  /* 0x00000004000475e3 */ /* 0x000ea40008000800 */
[----:B--2---:R-:W-:Y:S01]  /*2e10*/  MOV R4, UR4 ;  /* 0x0000000400047c02 */ /* 0x004fe20008000f00 */
[----:B------:R-:W-:Y:S06]  /*2e20*/  BRA.U UP0, `(.L_x_57) ;  /* 0x0000000100187547 */ /* 0x000fec000b800000 */
.L_x_58:
[----:B------:R-:W-:Y:S05]  /*2e30*/  NANOSLEEP 0x64 ;  /* 0x000000640000795d */ /* 0x000fea0003800000 */
[----:B------:R-:W-:-:S05]  /*2e40*/  UMOV UR4, 0x10 ;  /* 0x0000001000047882 */ /* 0x000fca0000000000 */
[----:B------:R-:W-:Y:S04]  /*2e50*/  DEPBAR.LE SB2, 0x36 ;  /* 0x0000ad800000791a */ /* 0x000fe80000000000 */
[----:B------:R-:W2:Y:S02]  /*2e60*/  UTCATOMSWS.FIND_AND_SET.ALIGN UP0, UR4, UR4 ;  /* 0x00000004000475e3 */ /* 0x000ea40008000800 */
[----:B--2---:R-:W-:Y:S01]  /*2e70*/  MOV R4, UR4 ;  /* 0x0000000400047c02 */ /* 0x004fe20008000f00 */
[----:B------:R-:W-:Y:S05]  /*2e80*/  BRA.U !UP0, `(.L_x_58) ;  /* 0xfffffffd08e87547 */ /* 0x000fea000b83ffff */
.L_x_57:
[-C--:B------:R-:W-:Y:S02]  /*2e90*/  SHF.L.U32 R3, R3, R4.reuse, RZ ;  /* 0x0000000403037219 */ /* 0x080fe400000006ff */
[----:B------:R-:W-:Y:S01]  /*2ea0*/  SHF.L.U32 R0, R0, R4, RZ ;  /* 0x0000000400007219 */ /* 0x000fe200000006ff */
[----:B------:R-:W-:Y:S02]  /*2eb0*/  IMAD.SHL.U32 R4, R4, 0x20, RZ ;  /* 0x0000002004047824 */ /* 0x000fe400078e00ff */
[----:B------:R2:W-:Y:S04]  /*2ec0*/  ATOMS.OR RZ, [UR5+0x14], R3 ;  /* 0x00001403ffff798c */ /* 0x0005e8000b000005 */
[----:B------:R2:W-:Y:S04]  /*2ed0*/  ATOMS.OR RZ, [UR5+0x18], R0 ;  /* 0x00001800ffff798c */ /* 0x0005e8000b000005 */
[----:B------:R2:W-:Y:S01]  /*2ee0*/  STS [UR6+0x100], R4 ;  /* 0x00010004ff007988 */ /* 0x0005e20008000806 */
[----:B------:R-:W-:Y:S05]  /*2ef0*/  BRA `(.L_x_56) ;  /* 0x0000000000107947 */ /* 0x000fea0003800000 */
.L_x_55:
[----:B------:R-:W-:Y:S02]  /*2f00*/  MOV R0, 0xffffffff ;  /* 0xffffffff00007802 */ /* 0x000fe40000000f00 */
[----:B------:R-:W-:-:S03]  /*2f10*/  MOV R4, 0x2f40 ;  /* 0x00002f4000047802 */ /* 0x000fc60000000f00 */
[----:B------:R2:W-:Y:S04]  /*2f20*/  STS [UR6+0x100], R0 ;  /* 0x00010000ff007988 */ /* 0x0005e80008000806 */
[----:B-12--5:R-:W-:Y:S05]  /*2f30*/  CALL.REL.NOINC `($__internal_1_$__cuda_sm10x_tcgen05_guardrail_trap_phase_invalid_during_alloc) ;  /* 0x0000004000047944 */ /* 0x026fea0003c00000 */
.L_x_56:
[----:B------:R-:W-:Y:S05]  /*2f40*/  WARPSYNC.ALL ;  /* 0x0000000000007948 */ /* 0x000fea0003800000 */
[----:B------:R-:W3:Y:S01]  /*2f50*/  S2UR UR4, SR_CgaCtaId ;  /* 0x00000000000479c3 */ /* 0x000ee20000008800 */
[----:B------:R-:W-:Y:S01]  /*2f60*/  UMOV UR17, 0x400 ;  /* 0x0000040000117882 */ /* 0x000fe20000000000 */
[----:B------:R-:W-:-:S06]  /*2f70*/  NOP ;  /* 0x0000000000007918 */ /* 0x000fcc0000000000 */
[----:B------:R-:W-:Y:S06]  /*2f80*/  BAR.ARV 0x6, 0xa0 ;  /* 0x0182800000007b1d */ /* 0x000fec0000002000 */
[----:B------:R-:W4:Y:S01]  /*2f90*/  LDCU UR5, c[0x0][0x38c] ;  /* 0x00007180ff0577ac */ /* 0x000f220008000800 */
[----:B------:R-:W-:Y:S01]  /*2fa0*/  LOP3.LUT R2, R2, 0xffff, RZ, 0xc0, !PT ;  /* 0x0000ffff02027812 */ /* 0x000fe200078ec0ff */
[----:B------:R-:W-:Y:S01]  /*2fb0*/  IMAD.MOV.U32 R11, RZ, RZ, 0x1 ;  /* 0x00000001ff0b7424 */ /* 0x000fe200078e00ff */
[----:B------:R-:W-:Y:S01]  /*2fc0*/  CS2R R8, SRZ ;  /* 0x0000000000087805 */ /* 0x000fe2000001ff00 */
[----:B------:R-:W1:Y:S01]  /*2fd0*/  LDCU UR8, c[0x0][0x38c] ;  /* 0x00007180ff0877ac */ /* 0x000e620008000800 */
[----:B------:R-:W-:Y:S01]  /*2fe0*/  R2UR UR19, R2 ;  /* 0x00000000021372ca */ /* 0x000fe200000e0000 */
[----:B------:R-:W-:Y:S01]  /*2ff0*/  IMAD.MOV.U32 R10, RZ, RZ, RZ ;  /* 0x000000ffff0a7224 */ /* 0x000fe200078e00ff */
[----:B------:R-:W-:Y:S01]  /*3000*/  UMOV UR22, URZ ;  /* 0x000000ff00167c82 */ /* 0x000fe20008000000 */
[----:B------:R-:W-:Y:S01]  /*3010*/  UMOV UR14, URZ ;  /* 0x000000ff000e7c82 */ /* 0x000fe20008000000 */
[----:B---3--:R-:W-:Y:S01]  /*3020*/  ULEA UR17, UR4, UR17, 0x18 ;  /* 0x0000001104117291 */ /* 0x008fe2000f8ec0ff */
[----:B------:R-:W-:Y:S01]  /*3030*/  UMOV UR26, 0x0 ;  /* 0x00000000001a7882 */ /* 0x000fe20000000000 */
[----:B------:R-:W-:-:S02]  /*3040*/  UMOV UR27, 0x41004a0 ;  /* 0x041004a0001b7882 */ /* 0x000fc40000000000 */
[----:B------:R-:W-:Y:S02]  /*3050*/  UIADD3 UR6, UPT, UPT, UR17, 0x2400, URZ ;  /* 0x0000240011067890 */ /* 0x000fe4000fffe0ff */
[----:B------:R-:W-:Y:S02]  /*3060*/  UIADD3 UR7, UPT, UPT, UR17, 0x5400, URZ ;  /* 0x0000540011077890 */ /* 0x000fe4000fffe0ff */
[----:B----4-:R-:W-:Y:S01]  /*3070*/  UIADD3 UR5, UPT, UPT, UR5, 0x3f, URZ ;  /* 0x0000003f05057890 */ /* 0x010fe2000fffe0ff */
[----:B--2---:R-:W2:Y:S01]  /*3080*/  LDS R0, [UR17+0x100] ;  /* 0x00010011ff007984 */ /* 0x004ea20008000800 */
[----:B------:R-:W-:Y:S02]  /*3090*/  USHF.R.U32.HI UR6, URZ, 0x4, UR6 ;  /* 0x00000004ff067899 */ /* 0x000fe40008011606 */
[----:B------:R-:W-:Y:S02]  /*30a0*/  USHF.R.S32.HI UR4, URZ, 0x1f, UR5 ;  /* 0x0000001fff047899 */ /* 0x000fe40008011405 */
[----:B------:R-:W-:-:S02]  /*30b0*/  ULOP3.LUT UR6, UR6, 0x3fff, URZ, 0xc0, !UPT ;  /* 0x00003fff06067892 */ /* 0x000fc4000f8ec0ff */
[----:B------:R-:W-:Y:S02]  /*30c0*/  ULEA.HI UR4, UR4, UR5, URZ, 0x6 ;  /* 0x0000000504047291 */ /* 0x000fe4000f8f30ff */
[----:B------:R-:W-:Y:S02]  /*30d0*/  USHF.R.U32.HI UR5, URZ, 0x4, UR7 ;  /* 0x00000004ff057899 */ /* 0x000fe40008011607 */
[----:B------:R-:W-:Y:S02]  /*30e0*/  USHF.R.S32.HI UR28, URZ, 0x6, UR4 ;  /* 0x00000006ff1c7899 */ /* 0x000fe40008011404 */
[----:B------:R-:W-:Y:S02]  /*30f0*/  ULOP3.LUT UR5, UR5, 0x3fff, URZ, 0xc0, !UPT ;  /* 0x00003fff05057892 */ /* 0x000fe4000f8ec0ff */
[----:B------:R-:W-:Y:S02]  /*3100*/  UISETP.LT.AND UP0, UPT, UR28, 0x1, UPT ;  /* 0x000000011c00788c */ /* 0x000fe4000bf01270 */
[----:B------:R-:W-:-:S02]  /*3110*/  ULOP3.LUT UR20, UR6, 0x10000, URZ, 0xfc, !UPT ;  /* 0x0001000006147892 */ /* 0x000fc4000f8efcff */
[----:B------:R-:W-:Y:S02]  /*3120*/  USEL UR29, UR28, 0x1, !UP0 ;  /* 0x000000011c1d7887 */ /* 0x000fe4000c000000 */
[----:B------:R-:W-:Y:S02]  /*3130*/  ULOP3.LUT UR21, UR5, 0x10000, URZ, 0xfc, !UPT ;  /* 0x0001000005157892 */ /* 0x000fe4000f8efcff */
[----:B------:R-:W-:Y:S02]  /*3140*/  UIADD3 UR29, UPT, UPT, -UR29, URZ, URZ ;  /* 0x000000ff1d1d7290 */ /* 0x000fe4000fffe1ff */
[----:B-1----:R-:W-:Y:S01]  /*3150*/  UISETP.GE.AND UP4, UPT, UR8, 0x1, UPT ;  /* 0x000000010800788c */ /* 0x002fe2000bf86270 */
[----:B------:R-:W-:Y:S01]  /*3160*/  UMOV UR24, 0x0 ;  /* 0x0000000000187882 */ /* 0x000fe20000000000 */
[----:B------:R-:W-:Y:S01]  /*3170*/  UMOV UR25, 0x41004a0 ;  /* 0x041004a000197882 */ /* 0x000fe20000000000 */
[----:B--2---:R-:W-:-:S15]  /*3180*/  R2UR UR30, R0 ;  /* 0x00000000001e72ca */ /* 0x004fde00000e0000 */
.L_x_65:
[----:B------:R-:W-:Y:S02]  /*3190*/  LEA R0, R10, UR17, 0x3 ;  /* 0x000000110a007c11 */ /* 0x000fe4000f8e18ff */
[----:B------:R-:W-:Y:S02]  /*31a0*/  SHF.L.U32 R2, R9, 0x1f, RZ ;  /* 0x0000001f09027819 */ /* 0x000fe400000006ff */
[----:B------:R-:W-:Y:S01]  /*31b0*/  PLOP3.LUT P0, PT, PT, PT, UP4, 0x80, 0x8 ;  /* 0x000000000008781c */ /* 0x000fe20003f0f048 */
[----:B------:R-:W-:Y:S01]  /*31c0*/  VIADD R3, R0, 0x60 ;  /* 0x0000006000037836 */ /* 0x000fe20000000000 */
[----:B-1----:R-:W1:Y:S02]  /*31d0*/  SYNCS.PHASECHK.TRANS64.TRYWAIT P1, [R0+URZ+0x50], R2 ;  /* 0x00005002000075a7 */ /* 0x002e6400080211ff */
[----:B-1-3--:R-:W-:Y:S09]  /*31e0*/  @!P1 BRA `(.L_x_59) ;  /* 0x0000003800249947 */ /* 0x00aff20003800000 */
.L_x_114:
[----:B------:R-:W-:Y:S01]  /*31f0*/  LEA R4, R10, UR17, 0x4 ;  /* 0x000000110a047c11 */ /* 0x000fe2000f8e20ff */
[----:B------:R-:W-:Y:S01]  /*3200*/  @UP4 ULEA UR4, UR14, UR17, 0x3 ;  /* 0x000000110e044291 */ /* 0x000fe2000f8e18ff */
[----:B------:R-:W-:Y:S01]  /*3210*/  PLOP3.LUT P2, PT, PT, PT, PT, 0x80, 0x8 ;  /* 0x000000000008781c */ /* 0x000fe20003f4f070 */
[----:B------:R-:W-:Y:S01]  /*3220*/  ULEA UR23, UR22, UR17, 0x3 ;  /* 0x0000001116177291 */ /* 0x000fe2000f8e18ff */
[----:B------:R-:W-:Y:S02]  /*3230*/  PRMT R3, RZ, 0x654, R3 ;  /* 0x00000654ff037816 */ /* 0x000fe40000000003 */
[----:B------:R-:W2:Y:S01]  /*3240*/  LDS.128 R4, [R4+0xe0] ;  /* 0x0000e00004047984 */ /* 0x000ea20000000c00 */
[----:B-1----:R-:W-:Y:S02]  /*3250*/  @P0 SHF.L.U32 R2, R8, 0x1f, RZ ;  /* 0x0000001f08020819 */ /* 0x002fe400000006ff */
[----:B------:R-:W-:Y:S01]  /*3260*/  SHF.L.U32 R0, R11, 0x1f, RZ ;  /* 0x0000001f0b007819 */ /* 0x000fe200000006ff */
[----:B------:R-:W-:Y:S01]  /*3270*/  @!PT LDS RZ, [RZ] ;  /* 0x00000000fffff984 */ /* 0x000fe20000000800 */
[----:B------:R-:W-:Y:S01]  /*3280*/  @!PT LDS RZ, [RZ] ;  /* 0x00000000fffff984 */ /* 0x000fe20000000800 */
[----:B------:R-:W-:Y:S01]  /*3290*/  @!PT LDS RZ, [RZ] ;  /* 0x00000000fffff984 */ /* 0x000fe20000000800 */
[----:B------:R-:W-:Y:S01]  /*32a0*/  @!PT LDS RZ, [RZ] ;  /* 0x00000000fffff984 */ /* 0x000fe20000000800 */
[----:B------:R1:W-:Y:S06]  /*32b0*/  MEMBAR.ALL.CTA ;  /* 0x0000000000007992 */ /* 0x0003ec0000008000 */
[----:B-1----:R-:W1:Y:S02]  /*32c0*/  FENCE.VIEW.ASYNC.S ;  /* 0x00000000000073c6 */ /* 0x002e640000000000 */
[----:B-1----:R1:W-:Y:S01]  /*32d0*/  SYNCS.ARRIVE.TRANS64.RED.A1T0 RZ, [R3+URZ], RZ ;  /* 0x000000ff03ff79a7 */ /* 0x0023e200081004ff */
[----:B------:R1:W3:Y:S01]  /*32e0*/  @P0 SYNCS.PHASECHK.TRANS64.TRYWAIT P2, [UR4], R2 ;  /* 0x00000002ff0005a7 */ /* 0x0002e20008041104 */
[----:B------:R-:W-:Y:S01]  /*32f0*/  ULEA.HI UR4, UR22, UR22, URZ, 0x1 ;  /* 0x0000001616047291 */ /* 0x000fe2000f8f08ff */
[----:B--2---:R-:W-:-:S03]  /*3300*/  LOP3.LUT P1, RZ, R6, 0x1, RZ, 0xc0, !PT ;  /* 0x0000000106ff7812 */ /* 0x004fc6000782c0ff */
[----:B------:R-:W-:Y:S02]  /*3310*/  USHF.L.U32 UR18, UR4, 0x5, URZ ;  /* 0x0000000504127899 */ /* 0x000fe400080006ff */
[----:B------:R-:W-:Y:S02]  /*3320*/  ULOP3.LUT UR4, UR4, 0xffe, URZ, 0xc0, !UPT ;  /* 0x00000ffe04047892 */ /* 0x000fe4000f8ec0ff */
[----:B------:R-:W-:Y:S02]  /*3330*/  ULOP3.LUT UR18, UR18, 0xffffffc0, URZ, 0xc0, !UPT ;  /* 0xffffffc012127892 */ /* 0x000fe4000f8ec0ff */
[----:B------:R-:W-:Y:S02]  /*3340*/  UIADD3 UR4, UPT, UPT, -UR4, UR22, URZ ;  /* 0x0000001604047290 */ /* 0x000fe4000fffe1ff */
[----:B------:R-:W-:Y:S01]  /*3350*/  UIADD3 UR18, UPT, UPT, UR30, UR18, URZ ;  /* 0x000000121e127290 */ /* 0x000fe2000fffe0ff */
[----:B------:R-:W2:Y:S03]  /*3360*/  SYNCS.PHASECHK.TRANS64.TRYWAIT P0, [UR23+0x90], R0 ;  /* 0x00009000ff0075a7 */ /* 0x000ea60008001117 */
[----:B------:R-:W-:Y:S01]  /*3370*/  ULEA UR18, UR4, UR18, 0x14 ;  /* 0x0000001204127291 */ /* 0x000fe2000f8ea0ff */
[----:B-123--:R-:W-:Y:S11]  /*3380*/  @!P0 BRA `(.L_x_60) ;  /* 0x0000003400d08947 */ /* 0x00eff60003800000 */
.L_x_116:
[----:B------:R-:W-:Y:S01]  /*3390*/  IADD3 R10, PT, PT, R10, 0x1, RZ ;  /* 0x000000010a0a7810 */ /* 0x000fe20007ffe0ff */
[----:B------:R-:W-:Y:S06]  /*33a0*/  BRA.U !UP4, `(.L_x_61) ;  /* 0x000000010c987547 */ /* 0x000fec000b800000 */
[----:B------:R-:W-:Y:S01]  /*33b0*/  UPLOP3.LUT UP2, UPT, UPT, UPT, UPT, 0x40, 0x4 ;  /* 0x000000000004789c */ /* 0x000fe20003f4e870 */
[----:B------:R-:W-:Y:S01]  /*33c0*/  UMOV UR16, UR29 ;  /* 0x0000001d00107c82 */ /* 0x000fe20008000000 */
[----:B------:R-:W-:Y:S01]  /*33d0*/  UMOV UR15, UR28 ;  /* 0x0000001c000f7c82 */ /* 0x000fe20008000000 */
[----:B------:R-:W-:-:S08]  /*33e0*/  UMOV UR6, UR14 ;  /* 0x0000000e00067c82 */ /* 0x000fd00008000000 */
.L_x_64:
[----:B------:R-:W-:Y:S02]  /*33f0*/  UIADD3 UR16, UPT, UPT, UR16, 0x1, URZ ;  /* 0x0000000110107890 */ /* 0x000fe4000fffe0ff */
[----:B--2---:R-:W-:Y:S02]  /*3400*/  ULEA UR5, UR6, UR17, 0x3 ;  /* 0x0000001106057291 */ /* 0x004fe4000f8e18ff */
[----:B------:R-:W-:Y:S01]  /*3410*/  UISETP.NE.AND UP3, UPT, UR16, URZ, UPT ;  /* 0x000000ff1000728c */ /* 0x000fe2000bf65270 */
[----:B---3--:R-:W-:Y:S10]  /*3420*/  @P2 BRA `(.L_x_62) ;  /* 0x00000000000c2947 */ /* 0x008ff40003800000 */
[----:B-1----:R-:W-:Y:S04]  /*3430*/  SHF.L.U32 R2, R8, 0x1f, RZ ;  /* 0x0000001f08027819 */ /* 0x002fe800000006ff */
[----:B------:R-:W1:Y:S02]  /*3440*/  SYNCS.PHASECHK.TRANS64.TRYWAIT P0, [UR5], R2 ;  /* 0x00000002ff0075a7 */ /* 0x000e640008001105 */
[----:B-1----:R-:W-:Y:S05]  /*3450*/  @!P0 BRA `(.L_x_63) ;  /* 0x0000003400b48947 */ /* 0x002fea0003800000 */
.L_x_62:
[----:B------:R-:W-:Y:S01]  /*3460*/  UISETP.NE.AND UP0, UPT, UR15, 0x1, UPT ;  /* 0x000000010f00788c */ /* 0x000fe2000bf05270 */
[----:B------:R-:W-:Y:S01]  /*3470*/  PLOP3.LUT P2, PT, PT, PT, PT, 0x80, 0x8 ;  /* 0x000000000008781c */ /* 0x000fe20003f4f070 */
[----:B------:R-:W-:Y:S02]  /*3480*/  UIADD3 UR4, UPT, UPT, UR6, 0x1, URZ ;  /* 0x0000000106047890 */ /* 0x000fe4000fffe0ff */
[----:B------:R-:W-:Y:S02]  /*3490*/  ULEA UR12, UR6, UR21, 0x8 ;  /* 0x00000015060c7291 */ /* 0x000fe4000f8e40ff */
[----:B------:R-:W-:Y:S01]  /*34a0*/  UISETP.NE.AND UP1, UPT, UR4, 0x3, UPT ;  /* 0x000000030400788c */ /* 0x000fe2000bf25270 */
[----:B------:R-:W-:Y:S01]  /*34b0*/  PLOP3.LUT P0, PT, PT, PT, UP0, 0x80, 0x8 ;  /* 0x000000000008781c */ /* 0x000fe20003f0f008 */
[----:B------:R-:W-:Y:S02]  /*34c0*/  UIADD3 UR10, UPT, UPT, UR12, 0x2, URZ ;  /* 0x000000020c0a7890 */ /* 0x000fe4000fffe0ff */
[----:B------:R-:W-:Y:S02]  /*34d0*/  USEL UR7, URZ, 0x1, UP1 ;  /* 0x00000001ff077887 */ /* 0x000fe40008800000 */
[----:B------:R-:W-:Y:S02]  /*34e0*/  USEL UR14, UR4, URZ, UP1 ;  /* 0x000000ff040e7287 */ /* 0x000fe40008800000 */
[----:B------:R-:W-:Y:S02]  /*34f0*/  UIADD3 UR15, UPT, UPT, UR15, -0x1, URZ ;  /* 0xffffffff0f0f7890 */ /* 0x000fe4000fffe0ff */
[----:B------:R-:W-:Y:S01]  /*3500*/  @UP0 ULEA UR4, UR14, UR17, 0x3 ;  /* 0x000000110e040291 */ /* 0x000fe2000f8e18ff */
[----:B------:R-:W-:Y:S01]  /*3510*/  LOP3.LUT R8, R8, UR7, RZ, 0x3c, !PT ;  /* 0x0000000708087c12 */ /* 0x000fe2000f8e3cff */
[----:B------:R-:W-:Y:S01]  /*3520*/  UIADD3 UR7, UPT, UPT, UR5, 0x18, URZ ;  /* 0x0000001805077890 */ /* 0x000fe2000fffe0ff */
[----:B------:R-:W-:Y:S02]  /*3530*/  UMOV UR13, 0x80004020 ;  /* 0x80004020000d7882 */ /* 0x000fe40000000000 */
[----:B-1----:R-:W-:Y:S01]  /*3540*/  @P0 SHF.L.U32 R0, R8, 0x1f, RZ ;  /* 0x0000001f08000819 */ /* 0x002fe200000006ff */
[----:B------:R-:W-:Y:S01]  /*3550*/  UMOV UR5, 0x80004020 ;  /* 0x8000402000057882 */ /* 0x000fe20000000000 */
[----:B------:R-:W-:Y:S01]  /*3560*/  UMOV UR11, 0x80004020 ;  /* 0x80004020000b7882 */ /* 0x000fe20000000000 */
[----:B------:R-:W-:Y:S01]  /*3570*/  UMOV UR9, 0x80004020 ;  /* 0x8000402000097882 */ /* 0x000fe20000000000 */
[----:B------:R2:W3:Y:S01]  /*3580*/  @P0 SYNCS.PHASECHK.TRANS64.TRYWAIT P2, [UR4], R0 ;  /* 0x00000000ff0005a7 */ /* 0x0004e20008041104 */
[----:B------:R-:W-:Y:S03]  /*3590*/  ULEA UR4, UR6, UR20, 0x8 ;  /* 0x0000001406047291 */ /* 0x000fe6000f8e40ff */
[----:B------:R-:W-:Y:S01]  /*35a0*/  UMOV UR6, UR14 ;  /* 0x0000000e00067c82 */ /* 0x000fe20008000000 */
[----:B------:R-:W-:Y:S05]  /*35b0*/  UIADD3 UR8, UPT, UPT, UR4, 0x2, URZ ;  /* 0x0000000204087890 */ /* 0x000fea000fffe0ff */
[----:B------:R2:W-:Y:S01]  /*35c0*/  UTCIMMA gdesc[UR4], gdesc[UR12], tmem[UR18], tmem[UR26], idesc[UR27], UP2 ;  /* 0x00ff1a0c040075ea */ /* 0x0005e20009000112 */
[----:B------:R-:W-:Y:S03]  /*35d0*/  UPLOP3.LUT UP2, UPT, UPT, UPT, UPT, 0x80, 0x8 ;  /* 0x000000000008789c */ /* 0x000fe60003f4f070 */
[----:B------:R2:W-:Y:S01]  /*35e0*/  UTCIMMA gdesc[UR8], gdesc[UR10], tmem[UR18], tmem[UR24], idesc[UR25], UPT ;  /* 0x00ff180a080075ea */ /* 0x0005e2000b800112 */
[----:B------:R2:W-:Y:S01]  /*35f0*/  UTCBAR.MULTICAST [UR7], URZ, UR19 ;  /* 0x000000ff070073e9 */ /* 0x0005e20008000813 */
[----:B------:R-:W-:Y:S06]  /*3600*/  BRA.U UP3, `(.L_x_64) ;  /* 0xfffffffd03787547 */ /* 0x000fec000b83ffff */
.L_x_61:
[----:B--2---:R-:W-:Y:S01]  /*3610*/  UIADD3 UR4, UPT, UPT, UR22, 0x1, URZ ;  /* 0x0000000116047890 */ /* 0x004fe2000fffe0ff */
[C---:B------:R-:W-:Y:S01]  /*3620*/  ISETP.NE.AND P0, PT, R10.reuse, 0x2, PT ;  /* 0x000000020a00780c */ /* 0x040fe20003f05270 */
[----:B------:R-:W-:Y:S02]  /*3630*/  UIADD3 UR5, UPT, UPT, UR23, 0x70, URZ ;  /* 0x0000007017057890 */ /* 0x000fe4000fffe0ff */
[----:B------:R-:W-:Y:S01]  /*3640*/  UISETP.NE.AND UP0, UPT, UR4, 0x4, UPT ;  /* 0x000000040400788c */ /* 0x000fe2000bf05270 */
[----:B-1----:R-:W-:Y:S02]  /*3650*/  SEL R0, RZ, 0x1, P0 ;  /* 0x00000001ff007807 */ /* 0x002fe40000000000 */
[----:B------:R-:W-:Y:S01]  /*3660*/  SEL R10, R10, RZ, P0 ;  /* 0x000000ff0a0a7207 */ /* 0x000fe20000000000 */
[----:B------:R-:W-:Y:S01]  /*3670*/  USEL UR6, URZ, 0x1, UP0 ;  /* 0x00000001ff067887 */ /* 0x000fe20008000000 */
[----:B------:R-:W-:Y:S01]  /*3680*/  LOP3.LUT R9, R9, R0, RZ, 0x3c, !PT ;  /* 0x0000000009097212 */ /* 0x000fe200078e3cff */
[----:B------:R-:W-:Y:S01]  /*3690*/  USEL UR22, UR4, URZ, UP0 ;  /* 0x000000ff04167287 */ /* 0x000fe20008000000 */
[----:B------:R1:W-:Y:S03]  /*36a0*/  UTCBAR [UR5], URZ ;  /* 0x000000ff050073e9 */ /* 0x0003e600080000ff */
[----:B------:R-:W-:Y:S01]  /*36b0*/  LOP3.LUT R11, R11, UR6, RZ, 0x3c, !PT ;  /* 0x000000060b0b7c12 */ /* 0x000fe2000f8e3cff */
[----:B------:R-:W-:Y:S07]  /*36c0*/  @P1 BRA `(.L_x_65) ;  /* 0xfffffff800b01947 */ /* 0x000fee000383ffff */
[----:B------:R-:W2:Y:S01]  /*36d0*/  S2UR UR8, SR_CgaCtaId ;  /* 0x00000000000879c3 */ /* 0x000ea20000008800 */
[----:B------:R-:W-:Y:S01]  /*36e0*/  ELECT P0, URZ, PT ;  /* 0x0000000000ff782f */ /* 0x000fe20003800000 */
[----:B------:R-:W-:Y:S01]  /*36f0*/  IMAD.MOV.U32 R0, RZ, RZ, 0x1 ;  /* 0x00000001ff007424 */ /* 0x000fe200078e00ff */
[----:B------:R-:W-:Y:S01]  /*3700*/  UIADD3 UR17, UPT, UPT, UR17, 0x90, URZ ;  /* 0x0000009011117890 */ /* 0x000fe2000fffe0ff */
[----:B------:R-:W-:Y:S01]  /*3710*/  SHF.L.U32 R2, R11, 0x1f, RZ ;  /* 0x0000001f0b027819 */ /* 0x000fe200000006ff */
[----:B------:R-:W-:-:S03]  /*3720*/  UMOV UR4, 0x40 ;  /* 0x0000004000047882 */ /* 0x000fc60000000000 */
[----:B------:R-:W-:Y:S01]  /*3730*/  UVIRTCOUNT.DEALLOC.SMPOOL 0x80 ;  /* 0x000000800000784c */ /* 0x000fe20000000000 */
[----:B--2---:R-:W-:Y:S02]  /*3740*/  ULEA UR8, UR8, UR4, 0x18 ;  /* 0x0000000408087291 */ /* 0x004fe4000f8ec0ff */
[----:B------:R-:W-:-:S07]  /*3750*/  ULEA UR4, UR22, UR17, 0x3 ;  /* 0x0000001116047291 */ /* 0x000fce000f8e18ff */
[----:B------:R2:W-:Y:S02]  /*3760*/  @P0 STS.U8 [UR8+0x1c], R0 ;  /* 0x00001c00ff000988 */ /* 0x0005e40008000008 */
[----:B------:R-:W4:Y:S02]  /*3770*/  SYNCS.PHASECHK.TRANS64.TRYWAIT P0, [UR4], R2 ;  /* 0x00000002ff0075a7 */ /* 0x000f240008001104 */
[----:B--2-4-:R-:W-:Y:S05]  /*3780*/  @!P0 BRA `(.L_x_66) ;  /* 0x0000003400008947 */ /* 0x014fea0003800000 */
.L_x_119:
[----:B------:R-:W-:-:S04]  /*3790*/  UIADD3 UR4, UPT, UPT, UR22, 0x1, URZ ;  /* 0x0000000116047890 */ /* 0x000fc8000fffe0ff */
[----:B------:R-:W-:-:S04]  /*37a0*/  UISETP.NE.AND UP0, UPT, UR4, 0x4, UPT ;  /* 0x000000040400788c */ /* 0x000fc8000bf05270 */
[----:B------:R-:W-:Y:S02]  /*37b0*/  USEL UR6, URZ, 0x1, UP0 ;  /* 0x00000001ff067887 */ /* 0x000fe40008000000 */
[----:B------:R-:W-:-:S04]  /*37c0*/  USEL UR4, UR4, URZ, UP0 ;  /* 0x000000ff04047287 */ /* 0x000fc80008000000 */
[----:B-1----:R-:W-:Y:S01]  /*37d0*/  ULEA UR5, UR4, UR17, 0x3 ;  /* 0x0000001104057291 */ /* 0x002fe2000f8e18ff */
[----:B--2---:R-:W-:-:S04]  /*37e0*/  LOP3.LUT R2, R11, UR6, RZ, 0x3c, !PT ;  /* 0x000000060b027c12 */ /* 0x004fc8000f8e3cff */
[----:B------:R-:W-:-:S04]  /*37f0*/  SHF.L.U32 R3, R2, 0x1f, RZ ;  /* 0x0000001f02037819 */ /* 0x000fc800000006ff */
[----:B------:R-:W1:Y:S02]  /*3800*/  SYNCS.PHASECHK.TRANS64.TRYWAIT P0, [UR5], R3 ;  /* 0x00000003ff0075a7 */ /* 0x000e640008001105 */
[----:B-1----:R-:W-:Y:S05]  /*3810*/  @!P0 BRA `(.L_x_67) ;  /* 0x0000003000f48947 */ /* 0x002fea0003800000 */
.L_x_121:
        /* <DEDUP_REMOVED lines=9> */
.L_x_123:
[----:B------:R-:W-:-:S04]  /*38b0*/  UIADD3 UR4, UPT, UPT, UR4, 0x1, URZ ;  /* 0x0000000104047890 */ /* 0x000fc8000fffe0ff */
[----:B------:R-:W-:-:S04]  /*38c0*/  UISETP.NE.AND UP0, UPT, UR4, 0x4, UPT ;  /* 0x000000040400788c */ /* 0x000fc8000bf05270 */
[----:B------:R-:W-:Y:S02]  /*38d0*/  USEL UR5, URZ, 0x1, UP0 ;  /* 0x00000001ff057887 */ /* 0x000fe40008000000 */
[----:B------:R-:W-:-:S04]  /*38e0*/  USEL UR4, UR4, URZ, UP0 ;  /* 0x000000ff04047287 */ /* 0x000fc80008000000 */
[----:B------:R-:W-:Y:S01]  /*38f0*/  ULEA UR4, UR4, UR17, 0x3 ;  /* 0x0000001104047291 */ /* 0x000fe2000f8e18ff */
[----:B------:R-:W-:-:S04]  /*3900*/  LOP3.LUT R2, R2, UR5, RZ, 0x3c, !PT ;  /* 0x0000000502027c12 */ /* 0x000fc8000f8e3cff */
[----:B------:R-:W-:-:S04]  /*3910*/  SHF.L.U32 R2, R2, 0x1f, RZ ;  /* 0x0000001f02027819 */ /* 0x000fc800000006ff */
[----:B------:R-:W2:Y:S02]  /*3920*/  SYNCS.PHASECHK.TRANS64.TRYWAIT P0, [UR4], R2 ;  /* 0x00000002ff0075a7 */ /* 0x000ea40008001104 */
[----:B--2---:R-:W-:Y:S05]  /*3930*/  @!P0 BRA `(.L_x_69) ;  /* 0x0000003000dc8947 */ /* 0x004fea0003800000 */
.L_x_125:
[----:B------:R-:W-:Y:S01]  /*3940*/  NOP ;  /* 0x0000000000007918 */ /* 0x000fe20000000000 */
[----:B-1----:R-:W1:Y:S01]  /*3950*/  LDS R0, [UR8+0x14] ;  /* 0x00001408ff007984 */ /* 0x002e620008000800 */
[----:B------:R-:W-:Y:S01]  /*3960*/  ULOP3.LUT UR4, UR30, 0xffff, URZ, 0xc0, !UPT ;  /* 0x0000ffff1e047892 */ /* 0x000fe2000f8ec0ff */
[----:B------:R-:W-:Y:S01]  /*3970*/  UMOV UR5, 0xffff ;  /* 0x0000ffff00057882 */ /* 0x000fe20000000000 */
[----:B------:R-:W-:Y:S02]  /*3980*/  UMOV UR6, 0x1 ;  /* 0x0000000100067882 */ /* 0x000fe40000000000 */
[----:B------:R-:W-:-:S04]  /*3990*/  USHF.R.U32.HI UR4, URZ, 0x5, UR4 ;  /* 0x00000005ff047899 */ /* 0x000fc80008011604 */
[----:B------:R-:W-:Y:S02]  /*39a0*/  USHF.L.U32 UR5, UR5, UR4, URZ ;  /* 0x0000000405057299 */ /* 0x000fe400080006ff */
[----:B------:R-:W-:-:S04]  /*39b0*/  USHF.L.U32 UR4, UR6, UR4, URZ ;  /* 0x0000000406047299 */ /* 0x000fc800080006ff */
[----:B-1----:R-:W-:-:S04]  /*39c0*/  LOP3.LUT R0, R0, UR5, RZ, 0xc0, !PT ;  /* 0x0000000500007c12 */ /* 0x002fc8000f8ec0ff */
[----:B------:R-:W-:-:S13]  /*39d0*/  ISETP.NE.AND P0, PT, R0, UR5, PT ;  /* 0x0000000500007c0c */ /* 0x000fda000bf05270 */
[----:B------:R-:W-:Y:S05]  /*39e0*/  @P0 BRA `(.L_x_70) ;  /* 0x0000000000580947 */ /* 0x000fea0003800000 */
[----:B------:R-:W1:Y:S02]  /*39f0*/  LDS R0, [UR8+0x18] ;  /* 0x00001808ff007984 */ /* 0x000e640008000800 */
[----:B-1----:R-:W-:-:S04]  /*3a00*/  LOP3.LUT R0, R0, UR4, RZ, 0xc0, !PT ;  /* 0x0000000400007c12 */ /* 0x002fc8000f8ec0ff */
[----:B------:R-:W-:-:S13]  /*3a10*/  ISETP.NE.AND P0, PT, R0, UR4, PT ;  /* 0x0000000400007c0c */ /* 0x000fda000bf05270 */
[----:B------:R-:W-:Y:S05]  /*3a20*/  @P0 BRA `(.L_x_71) ;  /* 0x00000000003c0947 */ /* 0x000fea0003800000 */
[----:B------:R-:W1:Y:S01]  /*3a30*/  S2R R2, SR_LANEID ;  /* 0x0000000000027919 */ /* 0x000e620000000000 */
[----:B------:R-:W-:-:S06]  /*3a40*/  ULOP3.LUT UR5, URZ, UR5, URZ, 0x33, !UPT ;  /* 0x00000005ff057292 */ /* 0x000fcc000f8e33ff */
[----:B------:R-:W-:-:S04]  /*3a50*/  IMAD.U32 R0, RZ, RZ, UR5 ;  /* 0x00000005ff007e24 */ /* 0x000fc8000f8e00ff */
[----:B------:R2:W4:Y:S02]  /*3a60*/  REDUX UR7, R0 ;  /* 0x00000000000773c4 */ /* 0x0005240000000000 */
[----:B------:R1:W-:Y:S01]  /*3a70*/  UTCATOMSWS.AND URZ, UR5 ;  /* 0x0000000500ff79e3 */ /* 0x0003e20008000000 */
[----:B--2---:R-:W-:Y:S01]  /*3a80*/  LOP3.LUT R0, RZ, UR4, RZ, 0x33, !PT ;  /* 0x00000004ff007c12 */ /* 0x004fe2000f8e33ff */
[----:B------:R-:W-:Y:S02]  /*3a90*/  VOTEU.ANY UR4, UPT, PT ;  /* 0x0000000000047886 */ /* 0x000fe400038e0100 */
[----:B------:R-:W-:Y:S02]  /*3aa0*/  UFLO.U32 UR4, UR4 ;  /* 0x00000004000472bd */ /* 0x000fe400080e0000 */
[----:B------:R-:W2:Y:S04]  /*3ab0*/  REDUX UR6, R0 ;  /* 0x00000000000673c4 */ /* 0x000ea80000000000 */
[----:B-1----:R-:W-:-:S02]  /*3ac0*/  ISETP.EQ.U32.AND P0, PT, R2, UR4, PT ;  /* 0x0000000402007c0c */ /* 0x002fc4000bf02070 */
[----:B----4-:R-:W-:-:S11]  /*3ad0*/  MOV R2, UR7 ;  /* 0x0000000700027c02 */ /* 0x010fd60008000f00 */
[----:B------:R1:W-:Y:S01]  /*3ae0*/  @P0 ATOMS.AND RZ, [UR8+0x14], R2 ;  /* 0x00001402ffff098c */ /* 0x0003e2000a800008 */
[----:B--2---:R-:W-:-:S05]  /*3af0*/  IMAD.U32 R0, RZ, RZ, UR6 ;  /* 0x00000006ff007e24 */ /* 0x004fca000f8e00ff */
[----:B------:R1:W-:Y:S01]  /*3b00*/  @P0 ATOMS.AND RZ, [UR8+0x18], R0 ;  /* 0x00001800ffff098c */ /* 0x0003e2000a800008 */
[----:B------:R-:W-:Y:S05]  /*3b10*/  BRA `(.L_x_72) ;  /* 0x0000000000147947 */ /* 0x000fea0003800000 */
.L_x_71:
[----:B------:R-:W-:Y:S02]  /*3b20*/  MOV R2, 0x3b40 ;  /* 0x00003b4000027802 */ /* 0x000fe40000000f00 */
[----:B---3-5:R-:W-:Y:S05]  /*3b30*/  CALL.REL.NOINC `($__internal_0_$__cuda_sm10x_tcgen05_guardrail_trap_col_being_dealloced_not_returned_by_alloc) ;  /* 0x0000003000f87944 */ /* 0x028fea0003c00000 */
[----:B------:R-:W-:Y:S05]  /*3b40*/  BRA `(.L_x_72) ;  /* 0x0000000000087947 */ /* 0x000fea0003800000 */
.L_x_70:
[----:B------:R-:W-:Y:S02]  /*3b50*/  MOV R2, 0x3b70 ;  /* 0x00003b7000027802 */ /* 0x000fe40000000f00 */
[----:B---3-5:R-:W-:Y:S05]  /*3b60*/  CALL.REL.NOINC `($__internal_2_$__cuda_sm10x_tcgen05_guardrail_trap_unallocated_columns_being_dealloced) ;  /* 0x0000003400047944 */ /* 0x028fea0003c00000 */
.L_x_72:
[----:B------:R-:W-:Y:S01]  /*3b70*/  NOP ;  /* 0x0000000000007918 */ /* 0x000fe20000000000 */
[----:B------:R-:W-:Y:S05]  /*3b80*/  EXIT ;  /* 0x000000000000794d */ /* 0x000fea0003800000 */
.L_x_54:
[----:B------:R-:W-:-:S09]  /*3b90*/  UISETP.NE.OR UP0, UPT, UR18, 0x3, !UP3 ;  /* 0x000000031200788c */ /* 0x000fd2000df05670 */
[----:B------:R-:W-:Y:S05]  /*3ba0*/  BRA.U UP0, `(.L_x_73) ;  /* 0x0000000d00347547 */ /* 0x000fea000b800000 */
[----:B------:R-:W2:Y:S01]  /*3bb0*/  LDCU.64 UR4, c[0x0][0x888] ;  /* 0x00011100ff0477ac */ /* 0x000ea20008000a00 */
[----:B------:R-:W3:Y:S01]  /*3bc0*/  LDC.64 R12, c[0x0][0x348] ;  /* 0x0000d200ff0c7b82 */ /* 0x000ee20000000a00 */
[----:B------:R-:W-:Y:S02]  /*3bd0*/  HFMA2 R9, -RZ, RZ, 0, 0 ;  /* 0x00000000ff097431 */ /* 0x000fe400000001ff */
[----:B------:R-:W-:Y:S01]  /*3be0*/  IMAD.MOV.U32 R11, RZ, RZ, 0x1 ;  /* 0x00000001ff0b7424 */ /* 0x000fe200078e00ff */
[----:B------:R-:W4:Y:S01]  /*3bf0*/  LDCU UR33, c[0x0][0x370] ;  /* 0x00006e00ff2177ac */ /* 0x000f220008000800 */
[----:B------:R-:W-:Y:S01]  /*3c00*/  IMAD.MOV.U32 R10, RZ, RZ, RZ ;  /* 0x000000ffff0a7224 */ /* 0x000fe200078e00ff */
[----:B------:R-:W-:Y:S01]  /*3c10*/  MOV R8, 0x1000 ;  /* 0x0000100000087802 */ /* 0x000fe20000000f00 */
[----:B------:R-:W4:Y:S01]  /*3c20*/  LDCU.128 UR28, c[0x0][0xb10] ;  /* 0x00016200ff1c77ac */ /* 0x000f220008000c00 */
[----:B------:R-:W1:Y:S01]  /*3c30*/  LDCU UR32, c[0x0][0x374] ;  /* 0x00006e80ff2077ac */ /* 0x000e620008000800 */
[----:B------:R-:W1:Y:S01]  /*3c40*/  LDCU.64 UR26, c[0x0][0x890] ;  /* 0x00011200ff1a77ac */ /* 0x000e620008000a00 */
[----:B--2---:R-:W-:Y:S01]  /*3c50*/  UISETP.NE.U32.AND UP0, UPT, UR4, URZ, UPT ;  /* 0x000000ff0400728c */ /* 0x004fe2000bf05070 */
[----:B------:R-:W2:Y:S01]  /*3c60*/  LDCU UR16, c[0x0][0xb0c] ;  /* 0x00016180ff1077ac */ /* 0x000ea20008000800 */
[----:B------:R-:W3:Y:S01]  /*3c70*/  LDCU UR38, c[0x0][0xb20] ;  /* 0x00016400ff2677ac */ /* 0x000ee20008000800 */
[----:B------:R-:W3:Y:S01]  /*3c80*/  LDCU UR4, c[0x0][0xb30] ;  /* 0x00016600ff0477ac */ /* 0x000ee20008000800 */
[----:B------:R-:W-:Y:S01]  /*3c90*/  UMOV UR17, 0x400 ;  /* 0x0000040000117882 */ /* 0x000fe20000000000 */
[----:B----4-:R-:W-:-:S02]  /*3ca0*/  UIMAD.WIDE.U32 UR6, UR33, UR28, URZ ;  /* 0x0000001c210672a5 */ /* 0x010fc4000f8e00ff */
[----:B-1----:R-:W-:Y:S02]  /*3cb0*/  UIMAD.WIDE.U32 UR8, UR32, UR31, URZ ;  /* 0x0000001f200872a5 */ /* 0x002fe4000f8e00ff */
[----:B------:R-:W-:Y:S02]  /*3cc0*/  ULEA UR17, UR48, UR17, 0x18 ;  /* 0x0000001130117291 */ /* 0x000fe4000f8ec0ff */
[----:B------:R-:W-:Y:S02]  /*3cd0*/  USEL UR37, URZ, 0x1, UP5 ;  /* 0x00000001ff257887 */ /* 0x000fe4000a800000 */
[----:B------:R-:W-:Y:S02]  /*3ce0*/  UISETP.NE.AND.EX UP5, UPT, UR5, URZ, UPT, UP0 ;  /* 0x000000ff0500728c */ /* 0x000fe4000bfa5300 */
[----:B------:R-:W-:Y:S02]  /*3cf0*/  UISETP.NE.U32.AND UP6, UPT, UR26, URZ, UPT ;  /* 0x000000ff1a00728c */ /* 0x000fe4000bfc5070 */
[----:B------:R-:W-:-:S02]  /*3d00*/  UIADD3 UR5, UPT, UPT, UR17, 0x30, URZ ;  /* 0x0000003011057890 */ /* 0x000fc4000fffe0ff */
[----:B------:R-:W-:Y:S01]  /*3d10*/  UISETP.NE.AND UP0, UPT, UR42, 0x1, UPT ;  /* 0x000000012a00788c */ /* 0x000fe2000bf05270 */
[----:B------:R-:W-:Y:S01]  /*3d20*/  UMOV UR35, UR7 ;  /* 0x0000000700237c82 */ /* 0x000fe20008000000 */
[----:B------:R-:W-:Y:S01]  /*3d30*/  UMOV UR34, UR9 ;  /* 0x0000000900227c82 */ /* 0x000fe20008000000 */
[----:B--2---:R-:W-:Y:S02]  /*3d40*/  UISETP.NE.AND UP0, UPT, UR16, 0x1, UPT ;  /* 0x000000011000788c */ /* 0x004fe4000bf05270 */
[----:B------:R-:W-:Y:S02]  /*3d50*/  UPLOP3.LUT UP4, UPT, UPT, UPT, UPT, 0x40, 0x4 ;  /* 0x000000000004789c */ /* 0x000fe40003f8e870 */
[----:B------:R-:W-:Y:S01]  /*3d60*/  UISETP.GE.AND UP2, UPT, UR42, 0x1, UPT ;  /* 0x000000012a00788c */ /* 0x000fe2000bf46270 */
[----:B------:R-:W1:Y:S01]  /*3d70*/  LDCU.64 UR14, c[0x0][0xb28] ;  /* 0x00016500ff0e77ac */ /* 0x000e620008000a00 */
[----:B------:R-:W-:Y:S02]  /*3d80*/  UISETP.NE.AND.EX UP6, UPT, UR27, URZ, UPT, UP6 ;  /* 0x000000ff1b00728c */ /* 0x000fe4000bfc5360 */
[----:B------:R-:W-:-:S02]  /*3d90*/  UPRMT UR48, UR48, 0x654, UR5 ;  /* 0x0000065430307896 */ /* 0x000fc40008000005 */
[----:B------:R-:W-:Y:S02]  /*3da0*/  USHF.R.U32.HI UR35, URZ, UR29, UR35 ;  /* 0x0000001dff237299 */ /* 0x000fe40008011623 */
[----:B---3--:R-:W-:Y:S02]  /*3db0*/  USHF.R.U32.HI UR34, URZ, UR38, UR34 ;  /* 0x00000026ff227299 */ /* 0x008fe40008011622 */
[----:B------:R-:W-:Y:S02]  /*3dc0*/  UISETP.NE.AND UP0, UPT, UR30, 0x1, UPT ;  /* 0x000000011e00788c */ /* 0x000fe4000bf05270 */
[----:B------:R-:W-:-:S11]  /*3dd0*/  UISETP.NE.AND UP3, UPT, UR4, 0x1, UPT ;  /* 0x000000010400788c */ /* 0x000fd6000bf65270 */
.L_x_81:
[C---:B------:R-:W-:Y:S02]  /*3de0*/  LEA R3, R10.reuse, UR17, 0x3 ;  /* 0x000000110a037c11 */ /* 0x040fe4000f8e18ff */
[----:B------:R-:W-:Y:S02]  /*3df0*/  SHF.L.U32 R0, R9, 0x1f, RZ ;  /* 0x0000001f09007819 */ /* 0x000fe400000006ff */
[----:B------:R-:W-:Y:S02]  /*3e00*/  LEA R4, R10, UR17, 0x4 ;  /* 0x000000110a047c11 */ /* 0x000fe4000f8e20ff */
[----:B--2---:R-:W2:Y:S02]  /*3e10*/  SYNCS.PHASECHK.TRANS64.TRYWAIT P0, [R3+URZ+0x50], R0 ;  /* 0x00005000030075a7 */ /* 0x004ea400080011ff */
[----:B--2---:R-:W-:Y:S05]  /*3e20*/  @!P0 BRA `(.L_x_74) ;  /* 0x0000002c00b88947 */ /* 0x004fea0003800000 */
.L_x_126:
[----:B------:R-:W3:Y:S01]  /*3e30*/  LDS.128 R4, [R4+0xe0] ;  /* 0x0000e00004047984 */ /* 0x000ee20000000c00 */
[----:B------:R-:W-:Y:S01]  /*3e40*/  UISETP.GE.AND UP0, UPT, UR42, 0x1, UPT ;  /* 0x000000012a00788c */ /* 0x000fe2000bf06270 */
[----:B------:R-:W-:Y:S01]  /*3e50*/  @!PT LDS RZ, [RZ] ;  /* 0x00000000fffff984 */ /* 0x000fe20000000800 */
[----:B------:R-:W-:Y:S01]  /*3e60*/  @!PT LDS RZ, [RZ] ;  /* 0x00000000fffff984 */ /* 0x000fe20000000800 */
[----:B------:R-:W-:Y:S01]  /*3e70*/  @!PT LDS RZ, [RZ] ;  /* 0x00000000fffff984 */ /* 0x000fe20000000800 */
[----:B------:R-:W-:Y:S01]  /*3e80*/  @!PT LDS RZ, [RZ] ;  /* 0x00000000fffff984 */ /* 0x000fe20000000800 */
[----:B------:R4:W-:Y:S06]  /*3e90*/  MEMBAR.ALL.CTA ;  /* 0x0000000000007992 */ /* 0x0009ec0000008000 */
[----:B----4-:R-:W4:Y:S01]  /*3ea0*/  FENCE.VIEW.ASYNC.S ;  /* 0x00000000000073c6 */ /* 0x010f220000000000 */
[----:B---3--:R-:W-:Y:S11]  /*3eb0*/  LOP3.LUT P0, RZ, R6, 0x1, RZ, 0xc0, !PT ;  /* 0x0000000106ff7812 */ /* 0x008ff6000780c0ff */
[----:B------:R-:W-:Y:S02]  /*3ec0*/  @!UPT UIADD3 URZ, UPT, UPT, URZ, URZ, URZ ;  /* 0x000000fffffff290 */ /* 0x000fe4000fffe0ff */
[----:B----4-:R-:W-:Y:S01]  /*3ed0*/  VOTEU.ANY UP2, P0 ;  /* 0x0000000000ff7886 */ /* 0x010fe20000040100 */
[----:B------:R-:W-:Y:S11]  /*3ee0*/  PLOP3.LUT P0, PT, PT, PT, UP2, 0x80, 0x8 ;  /* 0x000000000008781c */ /* 0x000ff60003f0f028 */
[----:B------:R-:W-:Y:S02]  /*3ef0*/  @!UPT UIADD3 URZ, UPT, UPT, URZ, URZ, URZ ;  /* 0x000000fffffff290 */ /* 0x000fe4000fffe0ff */
[----:B--2---:R-:W-:Y:S02]  /*3f00*/  @P0 SHF.R.U32.HI R0, RZ, 0x10, R5 ;  /* 0x00000010ff000819 */ /* 0x004fe40000011605 */
[----:B------:R-:W-:Y:S02]  /*3f10*/  @P0 MOV R2, R4 ;  /* 0x0000000400020202 */ /* 0x000fe40000000f00 */
[----:B------:R-:W-:Y:S01]  /*3f20*/  @P0 R2UR UR4, R0 ;  /* 0x00000000000402ca */ /* 0x000fe200000e0000 */
[----:B------:R-:W-:Y:S01]  /*3f30*/  VIADD R0, R3, 0x60 ;  /* 0x0000006003007836 */ /* 0x000fe20000000000 */
[----:B------:R-:W-:Y:S02]  /*3f40*/  @P0 LOP3.LUT R4, R5, 0xffff, RZ, 0xc0, !PT ;  /* 0x0000ffff05040812 */ /* 0x000fe400078ec0ff */
[----:B------:R-:W-:Y:S02]  /*3f50*/  @P0 R2UR UR6, R2 ;  /* 0x00000000020602ca */ /* 0x000fe400000e0000 */
[----:B------:R-:W-:Y:S02]  /*3f60*/  PRMT R0, RZ, 0x654, R0 ;  /* 0x00000654ff007816 */ /* 0x000fe40000000000 */
[----:B------:R-:W-:Y:S02]  /*3f70*/  @P0 R2UR UR5, R4 ;  /* 0x00000000040502ca */ /* 0x000fe400000e0000 */
[----:B------:R2:W-:Y:S03]  /*3f80*/  SYNCS.ARRIVE.TRANS64.RED.A1T0 RZ, [R0+URZ], RZ ;  /* 0x000000ff00ff79a7 */ /* 0x0005e600081004ff */
[----:B------:R-:W-:Y:S04]  /*3f90*/  @UP2 UMOV UR25, UR4 ;  /* 0x0000000400192c82 */ /* 0x000fe80008000000 */
[----:B------:R-:W-:Y:S04]  /*3fa0*/  @UP2 UMOV UR13, UR6 ;  /* 0x00000006000d2c82 */ /* 0x000fe80008000000 */
[----:B------:R-:W-:Y:S01]  /*3fb0*/  @UP2 UMOV UR7, UR5 ;  /* 0x0000000500072c82 */ /* 0x000fe20008000000 */
[----:B------:R-:W-:Y:S05]  /*3fc0*/  BRA.U !UP0, `(.L_x_75) ;  /* 0x0000000108c07547 */ /* 0x000fea000b800000 */
[----:B------:R-:W-:Y:S02]  /*3fd0*/  UIMAD.WIDE.U32 UR10, UR7, UR31, URZ ;  /* 0x0000001f070a72a5 */ /* 0x000fe4000f8e00ff */
[----:B------:R-:W-:Y:S02]  /*3fe0*/  UP2UR UR12, UPR, URZ, 0x4 ;  /* 0x00000004ff0c7883 */ /* 0x000fe40008000000 */
[----:B------:R-:W-:Y:S02]  /*3ff0*/  UISETP.NE.AND UP2, UPT, UR30, 0x1, UPT ;  /* 0x000000011e00788c */ /* 0x000fe4000bf45270 */
[----:B------:R-:W-:Y:S02]  /*4000*/  UIMAD.WIDE.U32 UR18, UR13, UR28, URZ ;  /* 0x0000001c0d1272a5 */ /* 0x000fe4000f8e00ff */
[----:B------:R-:W-:Y:S02]  /*4010*/  USEL UR4, UR32, UR34, !UP2 ;  /* 0x0000002220047287 */ /* 0x000fe4000d000000 */
[----:B------:R-:W-:Y:S02]  /*4020*/  UISETP.NE.AND UP0, UPT, UR16, 0x1, UPT ;  /* 0x000000011000788c */ /* 0x000fe4000bf05270 */
[----:B------:R-:W-:Y:S02]  /*4030*/  UP2UR UR24, UPR, URZ, 0x2 ;  /* 0x00000002ff187883 */ /* 0x000fe40008000000 */
[----:B------:R-:W-:Y:S02]  /*4040*/  UISETP.NE.AND UP1, UPT, UR42, 0x1, UPT ;  /* 0x000000012a00788c */ /* 0x000fe4000bf25270 */
[----:B-1----:R-:W-:Y:S02]  /*4050*/  UIMAD.WIDE.U32 UR20, UR4, UR14, URZ ;  /* 0x0000000e041472a5 */ /* 0x002fe4000f8e00ff */
[----:B------:R-:W-:Y:S01]  /*4060*/  USEL UR8, UR33, UR35, !UP0 ;  /* 0x0000002321087287 */ /* 0x000fe2000c000000 */
[----:B------:R-:W-:Y:S02]  /*4070*/  UMOV UR5, UR11 ;  /* 0x0000000b00057c82 */ /* 0x000fe40008000000 */
[----:B------:R-:W-:Y:S02]  /*4080*/  USHF.R.U32.HI UR6, URZ, UR38, UR5 ;  /* 0x00000026ff067299 */ /* 0x000fe40008011605 */
[----:B------:R-:W-:Y:S02]  /*4090*/  UIMAD.WIDE.U32 UR22, UR8, UR14, URZ ;  /* 0x0000000e081672a5 */ /* 0x000fe4000f8e00ff */
[----:B------:R-:W-:Y:S02]  /*40a0*/  USEL UR6, UR7, UR6, !UP2 ;  /* 0x0000000607067287 */ /* 0x000fe4000d000000 */
[----:B------:R-:W-:Y:S02]  /*40b0*/  UISETP.NE.AND UP2, UPT, UR12, URZ, UPT ;  /* 0x000000ff0c00728c */ /* 0x000fe4000bf45270 */
[----:B------:R-:W-:Y:S01]  /*40c0*/  UIMAD.WIDE.U32 UR10, UR6, UR14, URZ ;  /* 0x0000000e060a72a5 */ /* 0x000fe2000f8e00ff */
[----:B------:R-:W-:Y:S02]  /*40d0*/  UMOV UR5, UR19 ;  /* 0x0000001300057c82 */ /* 0x000fe40008000000 */
[----:B------:R-:W-:Y:S03]  /*40e0*/  USHF.R.U32.HI UR9, URZ, UR29, UR5 ;  /* 0x0000001dff097299 */ /* 0x000fe60008011605 */
[----:B------:R-:W-:Y:S02]  /*40f0*/  UMOV UR5, UR21 ;  /* 0x0000001500057c82 */ /* 0x000fe40008000000 */
[----:B------:R-:W-:Y:S03]  /*4100*/  @UP1 USHF.R.U32.HI UR4, URZ, UR15, UR5 ;  /* 0x0000000fff041299 */ /* 0x000fe60008011605 */
[----:B------:R-:W-:Y:S01]  /*4110*/  UMOV UR5, UR23 ;  /* 0x0000001700057c82 */ /* 0x000fe20008000000 */
[----:B------:R-:W-:Y:S02]  /*4120*/  UIMAD UR4, UR42, UR4, URZ ;  /* 0x000000042a0472a4 */ /* 0x000fe4000f8e02ff */
[----:B------:R-:W-:Y:S02]  /*4130*/  @UP1 USHF.R.U32.HI UR8, URZ, UR15, UR5 ;  /* 0x0000000fff081299 */ /* 0x000fe40008011605 */
[----:B------:R-:W-:Y:S02]  /*4140*/  USEL UR5, UR13, UR9, !UP0 ;  /* 0x000000090d057287 */ /* 0x000fe4000c000000 */
[----:B------:R-:W-:Y:S02]  /*4150*/  UIMAD UR9, UR42, UR8, URZ ;  /* 0x000000082a0972a4 */ /* 0x000fe4000f8e02ff */
[----:B------:R-:W-:Y:S03]  /*4160*/  UISETP.GE.AND UP0, UPT, UR6, UR4, UPT ;  /* 0x000000040600728c */ /* 0x000fe6000bf06270 */
[----:B------:R-:W-:Y:S01]  /*4170*/  UMOV UR4, UR11 ;  /* 0x0000000b00047c82 */ /* 0x000fe20008000000 */
[----:B------:R-:W-:Y:S02]  /*4180*/  UISETP.GE.OR UP0, UPT, UR5, UR9, UP0 ;  /* 0x000000090500728c */ /* 0x000fe40008706670 */
[----:B------:R-:W-:Y:S02]  /*4190*/  USHF.R.U32.HI UR4, URZ, UR15, UR4 ;  /* 0x0000000fff047299 */ /* 0x000fe40008011604 */
[----:B------:R-:W-:Y:S02]  /*41a0*/  UIMAD.WIDE.U32 UR10, UR5, UR14, URZ ;  /* 0x0000000e050a72a5 */ /* 0x000fe4000f8e00ff */
[----:B------:R-:W-:Y:S04]  /*41b0*/  USEL UR12, UR6, UR4, !UP1 ;  /* 0x00000004060c7287 */ /* 0x000fe8000c800000 */
[----:B------:R-:W-:Y:S01]  /*41c0*/  UIADD3 UR9, UPT, UPT, -UR12, URZ, URZ ;  /* 0x000000ff0c097290 */ /* 0x000fe2000fffe1ff */
[----:B------:R-:W-:Y:S02]  /*41d0*/  @!UP0 UMOV UR4, UR11 ;  /* 0x0000000b00048c82 */ /* 0x000fe40008000000 */
[----:B------:R-:W-:Y:S02]  /*41e0*/  @!UP0 USHF.R.U32.HI UR4, URZ, UR15, UR4 ;  /* 0x0000000fff048299 */ /* 0x000fe40008011604 */
[----:B------:R-:W-:Y:S02]  /*41f0*/  UIMAD UR9, UR42, UR9, UR6 ;  /* 0x000000092a0972a4 */ /* 0x000fe4000f8e0206 */
[----:B------:R-:W-:Y:S02]  /*4200*/  @!UP0 USEL UR4, UR5, UR4, !UP1 ;  /* 0x0000000405048287 */ /* 0x000fe4000c800000 */
[----:B------:R-:W-:Y:S02]  /*4210*/  UISETP.NE.AND UP1, UPT, UR24, URZ, UPT ;  /* 0x000000ff1800728c */ /* 0x000fe4000bf25270 */
[----:B------:R-:W-:Y:S02]  /*4220*/  @!UP0 UIMAD UR9, UR8, UR9, UR4 ;  /* 0x00000009080982a4 */ /* 0x000fe4000f8e0204 */
[----:B------:R-:W-:Y:S02]  /*4230*/  @!UP0 UIADD3 UR10, UPT, UPT, UR12, -UR4, URZ ;  /* 0x800000040c0a8290 */ /* 0x000fe4000fffe0ff */
[----:B------:R-:W-:Y:S02]  /*4240*/  UIADD3 UR4, UPT, UPT, -UR5, URZ, URZ ;  /* 0x000000ff05047290 */ /* 0x000fe4000fffe1ff */
[----:B------:R-:W-:Y:S02]  /*4250*/  UIADD3 UR8, UPT, UPT, -UR6, URZ, URZ ;  /* 0x000000ff06087290 */ /* 0x000fe4000fffe1ff */
[----:B------:R-:W-:Y:S02]  /*4260*/  @!UP0 UIMAD UR6, UR10, UR42, UR5 ;  /* 0x0000002a0a0682a4 */ /* 0x000fe4000f8e0205 */
[----:B------:R-:W-:Y:S02]  /*4270*/  UIMAD UR13, UR16, UR4, UR13 ;  /* 0x00000004100d72a4 */ /* 0x000fe4000f8e020d */
[----:B------:R-:W-:Y:S01]  /*4280*/  UIMAD UR7, UR30, UR8, UR7 ;  /* 0x000000081e0772a4 */ /* 0x000fe2000f8e0207 */
[----:B------:R-:W-:Y:S02]  /*4290*/  @!UP0 UMOV UR5, UR9 ;  /* 0x0000000900058c82 */ /* 0x000fe40008000000 */
[----:B------:R-:W-:Y:S02]  /*42a0*/  UIMAD UR13, UR5, UR16, UR13 ;  /* 0x00000010050d72a4 */ /* 0x000fe4000f8e020d */
[----:B------:R-:W-:Y:S11]  /*42b0*/  UIMAD UR7, UR6, UR30, UR7 ;  /* 0x0000001e060772a4 */ /* 0x000ff6000f8e0207 */
[----:B------:R-:W-:Y:S01]  /*42c0*/  @!UPT UIADD3 URZ, UPT, UPT, URZ, URZ, URZ ;  /* 0x000000fffffff290 */ /* 0x000fe2000fffe0ff */
.L_x_75:
[----:B------:R-:W3:Y:S01]  /*42d0*/  @!UP3 LDCU.128 UR20, c[0x0][0xb10] ;  /* 0x00016200ff14b7ac */ /* 0x000ee20008000c00 */
[----:B------:R-:W-:Y:S02]  /*42e0*/  ISETP.NE.U32.AND P0, PT, RZ, UR26, PT ;  /* 0x0000001aff007c0c */ /* 0x000fe4000bf05070 */
[----:B------:R-:W-:Y:S02]  /*42f0*/  SHF.L.U32 R2, R11, 0x1f, RZ ;  /* 0x0000001f0b027819 */ /* 0x000fe400000006ff */
[----:B------:R-:W-:Y:S01]  /*4300*/  ISETP.NE.AND.EX P0, PT, RZ, UR27, PT, P0 ;  /* 0x0000001bff007c0c */ /* 0x000fe2000bf05300 */
[----:B------:R-:W4:Y:S01]  /*4310*/  @!UP3 LDCU UR5, c[0x0][0xb0c] ;  /* 0x00016180ff05b7ac */ /* 0x000f220008000800 */
[----:B---3--:R-:W-:Y:S07]  /*4320*/  UIMAD.WIDE.U32 UR8, UR13, UR20, URZ ;  /* 0x000000140d0872a5 */ /* 0x008fee000f8e00ff */
[----:B------:R-:W-:Y:S01]  /*4330*/  @!UP3 UMOV UR4, UR9 ;  /* 0x000000090004bc82 */ /* 0x000fe20008000000 */
[----:B----4-:R-:W-:Y:S02]  /*4340*/  @!UP3 UISETP.NE.AND UP0, UPT, UR5, 0x1, UPT ;  /* 0x000000010500b88c */ /* 0x010fe4000bf05270 */
[----:B------:R-:W-:Y:S02]  /*4350*/  @!UP3 USHF.R.U32.HI UR4, URZ, UR21, UR4 ;  /* 0x00000015ff04b299 */ /* 0x000fe40008011604 */
[----:B------:R-:W-:Y:S02]  /*4360*/  UIMAD.WIDE.U32 UR8, UR7, UR23, URZ ;  /* 0x00000017070872a5 */ /* 0x000fe4000f8e00ff */
[----:B------:R-:W-:Y:S02]  /*4370*/  @!UP3 USEL UR10, UR13, UR4, !UP0 ;  /* 0x000000040d0ab287 */ /* 0x000fe4000c000000 */
[----:B------:R-:W-:Y:S03]  /*4380*/  @!UP3 UISETP.NE.AND UP0, UPT, UR22, 0x1, UPT ;  /* 0x000000011600b88c */ /* 0x000fe6000bf05270 */
[----:B------:R-:W-:Y:S02]  /*4390*/  @!UP3 UMOV UR6, UR9 ;  /* 0x000000090006bc82 */ /* 0x000fe40008000000 */
[----:B------:R-:W3:Y:S02]  /*43a0*/  @!UP3 LDCU UR4, c[0x0][0xb20] ;  /* 0x00016400ff04b7ac */ /* 0x000ee40008000800 */
[----:B---3--:R-:W-:Y:S04]  /*43b0*/  @!UP3 USHF.R.U32.HI UR6, URZ, UR4, UR6 ;  /* 0x00000004ff06b299 */ /* 0x008fe80008011606 */
[----:B------:R-:W-:Y:S04]  /*43c0*/  @!UP3 USEL UR6, UR7, UR6, !UP0 ;  /* 0x000000060706b287 */ /* 0x000fe8000c000000 */
[----:B------:R-:W-:Y:S02]  /*43d0*/  @!UP3 UIADD3 UR4, UPT, UPT, -UR10, UR6, URZ ;  /* 0x000000060a04b290 */ /* 0x000fe4000fffe1ff */
[----:B------:R-:W-:Y:S02]  /*43e0*/  @!UP3 UIADD3 UR6, UPT, UPT, UR10, -UR6, URZ ;  /* 0x800000060a06b290 */ /* 0x000fe4000fffe0ff */
[----:B------:R-:W-:Y:S02]  /*43f0*/  @!UP3 UIMAD UR13, UR4, UR5, UR13 ;  /* 0x00000005040db2a4 */ /* 0x000fe4000f8e020d */
[----:B------:R-:W-:Y:S01]  /*4400*/  @!UP3 UIMAD UR7, UR6, UR22, UR7 ;  /* 0x000000160607b2a4 */ /* 0x000fe2000f8e0207 */
[----:B------:R-:W-:Y:S11]  /*4410*/  BRA.U UP4, `(.L_x_76) ;  /* 0x0000000104107547 */ /* 0x000ff6000b800000 */
[----:B------:R-:W-:Y:S04]  /*4420*/  MOV R3, UR37 ;  /* 0x0000002500037c02 */ /* 0x000fe80008000f00 */
[----:B------:R-:W-:Y:S04]  /*4430*/  SHF.L.U32 R3, R3, 0x1f, RZ ;  /* 0x0000001f03037819 */ /* 0x000fe800000006ff */
[----:B------:R-:W3:Y:S02]  /*4440*/  SYNCS.PHASECHK.TRANS64.TRYWAIT P1, [UR17+0x48], R3 ;  /* 0x00004803ff0075a7 */ /* 0x000ee40008021111 */
[----:B---3--:R-:W-:Y:S05]  /*4450*/  @!P1 BRA `(.L_x_77) ;  /* 0x0000002800409947 */ /* 0x008fea0003800000 */
.L_x_76:
[----:B------:R-:W-:Y:S05]  /*4460*/  BRA.U !UP6, `(.L_x_78) ;  /* 0x000000010e387547 */ /* 0x000fea000b800000 */
[----:B------:R-:W-:Y:S01]  /*4470*/  UPLOP3.LUT UP1, UPT, UPT, UPT, UP5, 0x80, 0x8 ;  /* 0x000000000008789c */ /* 0x000fe20003f2f050 */
[----:B--2---:R-:W-:Y:S01]  /*4480*/  HFMA2 R0, -RZ, RZ, 0, 5.9604644775390625e-08 ;  /* 0x00000001ff007431 */ /* 0x004fe200000001ff */
[----:B------:R-:W2:Y:S01]  /*4490*/  LDCU.64 UR8, c[0x0][0x358] ;  /* 0x00006b00ff0877ac */ /* 0x000ea20008000a00 */
[----:B------:R-:W-:Y:S03]  /*44a0*/  IMAD.MOV.U32 R80, RZ, RZ, 0x1 ;  /* 0x00000001ff507424 */ /* 0x000fe600078e00ff */
[----:B------:R-:W-:Y:S05]  /*44b0*/  PLOP3.LUT P1, PT, PT, PT, UP1, 0x80, 0x8 ;  /* 0x000000000008781c */ /* 0x000fea0003f2f018 */
[----:B------:R-:W3:Y:S01]  /*44c0*/  @UP1 LDCU.64 UR4, c[0x0][0x888] ;  /* 0x00011100ff0417ac */ /* 0x000ee20008000a00 */
[----:B------:R-:W-:Y:S07]  /*44d0*/  @UP1 UIMAD UR6, UR36, UR26, URZ ;  /* 0x0000001a240612a4 */ /* 0x000fee000f8e02ff */
[----:B------:R-:W-:Y:S01]  /*44e0*/  @!P1 PRMT R80, R0, 0x7610, R80 ;  /* 0x0000761000509816 */ /* 0x000fe20000000050 */
[----:B---3--:R-:W-:Y:S06]  /*44f0*/  @UP1 UIMAD.WIDE UR4, UR6, 0x4, UR4 ;  /* 0x00000004060418a5 */ /* 0x008fec000f8e0204 */
[----:B------:R-:W-:Y:S01]  /*4500*/  IMAD.U32 R4, RZ, RZ, UR4 ;  /* 0x00000004ff047e24 */ /* 0x000fe2000f8e00ff */
[----:B------:R-:W-:Y:S04]  /*4510*/  MOV R5, UR5 ;  /* 0x0000000500057c02 */ /* 0x000fe80008000f00 */
[----:B------:R-:W3:Y:S01]  /*4520*/  @!UP1 LDCU UR4, c[0x0][0x880] ;  /* 0x00011000ff0497ac */ /* 0x000ee20008000800 */
[----:B--2--5:R4:W5:Y:S02]  /*4530*/  @P1 LDG.E R39, desc[UR8][R4.64] ;  /* 0x0000000804271981 */ /* 0x024964000c1e1900 */
[----:B---34-:R-:W-:Y:S07]  /*4540*/  @!P1 IMAD.U32 R39, RZ, RZ, UR4 ;  /* 0x00000004ff279e24 */ /* 0x018fee000f8e00ff */
.L_x_78:
[----:B-----5:R-:W-:Y:S01]  /*4550*/  @!P0 ISETP.EQ.AND P2, PT, R39, RZ, PT ;  /* 0x000000ff2700820c */ /* 0x020fe20003f42270 */
[----:B------:R-:W-:Y:S01]  /*4560*/  @!UPT UIADD3 URZ, UPT, UPT, URZ, URZ, URZ ;  /* 0x000000fffffff290 */ /* 0x000fe2000fffe0ff */
[----:B------:R-:W-:Y:S11]  /*4570*/  @!P0 BRA `(.L_x_79) ;  /* 0x0000000000148947 */ /* 0x000ff60003800000 */
[----:B------:R-:W-:Y:S02]  /*4580*/  LOP3.LUT P0, RZ, R80, 0xff, RZ, 0xc0, !PT ;  /* 0x000000ff50ff7812 */ /* 0x000fe4000780c0ff */
[----:B------:R-:W-:Y:S04]  /*4590*/  PLOP3.LUT P2, PT, PT, PT, UP1, 0x80, 0x8 ;  /* 0x000000000008781c */ /* 0x000fe80003f4f018 */
[----:B------:R-:W-:Y:S07]  /*45a0*/  PLOP3.LUT P2, PT, P2, PT, PT, 0x8, 0x80 ;  /* 0x000000000080781c */ /* 0x000fee000174e170 */
[----:B------:R-:W-:Y:S11]  /*45b0*/  @P0 ISETP.EQ.AND P2, PT, R39, RZ, PT ;  /* 0x000000ff2700020c */ /* 0x000ff60003f42270 */
[----:B------:R-:W-:Y:S02]  /*45c0*/  @!UPT UIADD3 URZ, UPT, UPT, URZ, URZ, URZ ;  /* 0x000000fffffff290 */ /* 0x000fe4000fffe0ff */
.L_x_79:
[----:B------:R-:W3:Y:S01]  /*45d0*/  SYNCS.PHASECHK.TRANS64.TRYWAIT P0, [UR17+0x38], R2 ;  /* 0x00003802ff0075a7 */ /* 0x000ee20008001111 */
[----:B------:R-:W-:Y:S02]  /*45e0*/  ELECT P1, URZ, PT ;  /* 0x0000000000ff782f */ /* 0x000fe40003820000 */
[----:B------:R-:W-:Y:S01]  /*45f0*/  IADD3 R10, PT, PT, R10, 0x1, RZ ;  /* 0x000000010a0a7810 */ /* 0x000fe20007ffe0ff */
[----:B---3--:R-:W-:Y:S10]  /*4600*/  @!P0 BRA `(.L_x_80) ;  /* 0x0000002400ec8947 */ /* 0x008ff40003800000 */
.L_x_129:
[----:B------:R-:W-:Y:S01]  /*4610*/  PLOP3.LUT P1, PT, P2, P1, PT, 0xf2, 0x2f ;  /* 0x00000000002f781c */ /* 0x000fe20001723e72 */
[----:B------:R-:W-:Y:S01]  /*4620*/  UMOV UR18, 0x0 ;  /* 0x0000000000127882 */ /* 0x000fe20000000000 */
[----:B------:R-:W-:Y:S01]  /*4630*/  UMOV UR19, 0x10000000 ;  /* 0x1000000000137882 */ /* 0x000fe20000000000 */
[----:B------:R-:W-:Y:S01]  /*4640*/  UMOV UR12, UR36 ;  /* 0x00000024000c7c82 */ /* 0x000fe20008000000 */
[----:B------:R-:W-:Y:S01]  /*4650*/  LOP3.LUT R11, R11, 0x1, RZ, 0x3c, !PT ;  /* 0x000000010b0b7812 */ /* 0x000fe200078e3cff */
[----:B------:R-:W-:Y:S01]  /*4660*/  UMOV UR36, UR25 ;  /* 0x0000001900247c82 */ /* 0x000fe20008000000 */
[----:B------:R-:W-:Y:S07]  /*4670*/  UPLOP3.LUT UP4, UPT, UPT, UPT, UPT, 0x80, 0x8 ;  /* 0x000000000008789c */ /* 0x000fee0003f8f070 */
[----:B--2---:R-:W-:Y:S01]  /*4680*/  @!P1 IADD3 R2, P0, PT, R12, 0x580, RZ ;  /* 0x000005800c029810 */ /* 0x004fe20007f1e0ff */
[----:B------:R-:W-:Y:S03]  /*4690*/  VOTEU.ALL UP0, P1 ;  /* 0x0000000000ff7886 */ /* 0x000fe60000800000 */
[----:B------:R-:W-:Y:S01]  /*46a0*/  @!P1 R2UR UR5, R2 ;  /* 0x00000000020592ca */ /* 0x000fe200000e0000 */
[----:B------:R-:W-:Y:S01]  /*46b0*/  @!P1 IMAD.X R0, RZ, RZ, R13, P0 ;  /* 0x000000ffff009224 */ /* 0x000fe200000e060d */
[----:B------:R-:W-:Y:S01]  /*46c0*/  @!UP0 USHF.L.U32 UR10, UR45, 0x6, URZ ;  /* 0x000000062d0a8899 */ /* 0x000fe200080006ff */
[----:B------:R-:W-:Y:S01]  /*46d0*/  ISETP.NE.AND P0, PT, R10, 0x2, PT ;  /* 0x000000020a00780c */ /* 0x000fe20003f05270 */
[----:B------:R-:W-:Y:S02]  /*46e0*/  @!UP0 USHF.L.U32 UR11, UR46, 0x6, URZ ;  /* 0x000000062e0b8899 */ /* 0x000fe400080006ff */
[----:B------:R-:W-:Y:S01]  /*46f0*/  @!P1 R2UR UR4, R0 ;  /* 0x00000000000492ca */ /* 0x000fe200000e0000 */
[----:B------:R-:W-:Y:S01]  /*4700*/  @!UP0 UIADD3 UR8, UPT, UPT, UR17, 0x200, URZ ;  /* 0x0000020011088890 */ /* 0x000fe2000fffe0ff */
[----:B------:R-:W-:Y:S01]  /*4710*/  SEL R0, RZ, 0x1, P0 ;  /* 0x00000001ff007807 */ /* 0x000fe20000000000 */
[----:B------:R-:W-:Y:S01]  /*4720*/  @!UP0 UIADD3 UR9, UPT, UPT, UR17, 0x30, URZ ;  /* 0x0000003011098890 */ /* 0x000fe2000fffe0ff */
[----:B------:R-:W-:Y:S01]  /*4730*/  SEL R10, R10, RZ, P0 ;  /* 0x000000ff0a0a7207 */ /* 0x000fe20000000000 */
[----:B------:R-:W-:Y:S01]  /*4740*/  VOTEU.ALL UP0, P1 ;  /* 0x0000000000ff7886 */ /* 0x000fe20000800000 */
[----:B------:R-:W-:Y:S01]  /*4750*/  LOP3.LUT R9, R9, R0, RZ, 0x3c, !PT ;  /* 0x0000000009097212 */ /* 0x000fe200078e3cff */
[----:B------:R-:W-:Y:S01]  /*4760*/  IMAD.U32 R2, RZ, RZ, UR5 ;  /* 0x00000005ff027e24 */ /* 0x000fe2000f8e00ff */
[----:B------:R-:W-:Y:S02]  /*4770*/  UIADD3 UR45, UPT, UPT, UR7, UR57, URZ ;  /* 0x00000039072d7290 */ /* 0x000fe4000fffe0ff */
[----:B------:R-:W-:Y:S03]  /*4780*/  UIADD3 UR46, UPT, UPT, UR13, UR60, URZ ;  /* 0x0000003c0d2e7290 */ /* 0x000fe6000fffe0ff */
[----:B------:R-:W-:Y:S01]  /*4790*/  IMAD.U32 R3, RZ, RZ, UR4 ;  /* 0x00000004ff037e24 */ /* 0x000fe2000f8e00ff */
[----:B------:R-:W-:Y:S04]  /*47a0*/  @!P1 R2UR UR4, R2 ;  /* 0x00000000020492ca */ /* 0x000fe800000e0000 */
[----:B------:R-:W-:Y:S11]  /*47b0*/  @!P1 R2UR UR5, R3 ;  /* 0x00000000030592ca */ /* 0x000ff600000e0000 */
[----:B------:R-:W-:Y:S02]  /*47c0*/  @!UPT UIADD3 URZ, UPT, UPT, URZ, URZ, URZ ;  /* 0x000000fffffff290 */ /* 0x000fe4000fffe0ff */
[----:B------:R2:W-:Y:S01]  /*47d0*/  @!UP0 UTMALDG.3D [UR8], [UR4], desc[UR18] ;  /* 0x00001208040085b4 */ /* 0x0005e20008011000 */
[----:B------:R2:W-:Y:S01]  /*47e0*/  @!P1 SYNCS.ARRIVE.TRANS64.RED.A0TR RZ, [UR17+0x30], R8 ;  /* 0x00003008ffff99a7 */ /* 0x0005e20008300411 */
[----:B------:R-:W-:Y:S01]  /*47f0*/  SYNCS.ARRIVE.TRANS64.RED.A1T0 RZ, [UR48], RZ ;  /* 0x000000ffffff79a7 */ /* 0x000fe20008100430 */
[----:B------:R-:W-:Y:S05]  /*4800*/  BRA.U UP2, `(.L_x_81) ;  /* 0xfffffff502747547 */ /* 0x000fea000b83ffff */
[----:B------:R-:W-:Y:S07]  /*4810*/  MOV R0, UR17 ;  /* 0x0000001100007c02 */ /* 0x000fee0008000f00 */
.L_x_82:
[----:B---3--:R-:W-:-:S04]  /*4820*/  SHF.L.U32 R2, R11, 0x1f, RZ ;  /* 0x0000001f0b027819 */ /* 0x008fc800000006ff */
[----:B------:R3:W4:Y:S03]  /*4830*/  SYNCS.PHASECHK.TRANS64.TRYWAIT P0, [R0+URZ+0x38], R2 ;  /* 0x00003802000075a7 */ /* 0x00072600080011ff */
[----:B----4-:R-:W-:Y:S05]  /*4840*/  @!P0 NANOSLEEP.SYNCS 0x989680 ;  /* 0x009896800000895d */ /* 0x010fea0003900000 */
[----:B------:R-:W4:Y:S02]  /*4850*/  @!P0 SYNCS.PHASECHK.TRANS64 P0, [R0+URZ+0x38], R2 ;  /* 0x00003802000085a7 */ /* 0x000f2400080010ff */
[----:B-12-4-:R-:W-:Y:S05]  /*4860*/  @P0 EXIT ;  /* 0x000000000000094d */ /* 0x016fea0003800000 */
[----:B------:R-:W-:Y:S05]  /*4870*/  BRA `(.L_x_82) ;  /* 0xfffffffc00e87947 */ /* 0x000fea000383ffff */
.L_x_73:
[----:B------:R-:W-:-:S06]  /*4880*/  UISETP.GE.AND UP0, UPT, UR18, 0x4, UPT ;  /* 0x000000041200788c */ /* 0x000fcc000bf06270 */
[----:B------:R-:W-:-:S13]  /*4890*/  PLOP3.LUT P0, PT, PT, PT, UP0, 0x80, 0x8 ;  /* 0x000000000008781c */ /* 0x000fda0003f0f008 */
[----:B-1----:R-:W-:Y:S05]  /*48a0*/  @!P0 EXIT ;  /* 0x000000000000894d */ /* 0x002fea0003800000 */
[----:B------:R-:W-:Y:S01]  /*48b0*/  BAR.SYNC.DEFER_BLOCKING 0x6, 0xa0 ;  /* 0x0182800000007b1d */ /* 0x000fe20000010000 */
[C---:B------:R-:W-:Y:S01]  /*48c0*/  IMAD.SHL.U32 R7, R69.reuse, 0x40, RZ ;  /* 0x0000004045077824 */ /* 0x040fe200078e00ff */
[----:B------:R-:W-:Y:S01]  /*48d0*/  CS2R R84, SRZ ;  /* 0x0000000000547805 */ /* 0x000fe2000001ff00 */
[C---:B------:R-:W-:Y:S01]  /*48e0*/  IMAD.SHL.U32 R4, R69.reuse, 0x20, RZ ;  /* 0x0000002045047824 */ /* 0x040fe200078e00ff */
[----:B------:R-:W-:Y:S01]  /*48f0*/  CS2R R82, SRZ ;  /* 0x0000000000527805 */ /* 0x000fe2000001ff00 */
[----:B------:R-:W-:Y:S01]  /*4900*/  IMAD.SHL.U32 R5, R69, 0x8, RZ ;  /* 0x0000000845057824 */ /* 0x000fe200078e00ff */
[----:B------:R-:W-:Y:S01]  /*4910*/  UMOV UR44, 0x400 ;  /* 0x00000400002c7882 */ /* 0x000fe20000000000 */
[----:B------:R-:W-:Y:S01]  /*4920*/  LOP3.LUT R6, R7, 0x180, RZ, 0xc0, !PT ;  /* 0x0000018007067812 */ /* 0x000fe200078ec0ff */
[----:B------:R-:W-:Y:S01]  /*4930*/  ULEA UR44, UR48, UR44, 0x18 ;  /* 0x0000002c302c7291 */ /* 0x000fe2000f8ec0ff */
[----:B------:R-:W-:Y:S01]  /*4940*/  LOP3.LUT R4, R4, 0xc00, RZ, 0xc0, !PT ;  /* 0x00000c0004047812 */ /* 0x000fe200078ec0ff */
[----:B------:R-:W1:Y:S01]  /*4950*/  LDC.64 R74, c[0x0][0x888] ;  /* 0x00022200ff4a7b82 */ /* 0x000e620000000a00 */
[----:B------:R-:W-:Y:S01]  /*4960*/  LOP3.LUT R5, R6, 0x30, R5, 0xf8, !PT ;  /* 0x0000003006057812 */ /* 0x000fe200078ef805 */
[C---:B------:R-:W-:Y:S01]  /*4970*/  IMAD.SHL.U32 R6, R69.reuse, 0x2, RZ ;  /* 0x0000000245067824 */ /* 0x040fe200078e00ff */
[--C-:B------:R-:W-:Y:S01]  /*4980*/  LOP3.LUT R4, R4, 0x40, R7.reuse, 0xf8, !PT ;  /* 0x0000004004047812 */ /* 0x100fe200078ef807 */
[C---:B------:R-:W-:Y:S01]  /*4990*/  IMAD.U32 R37, R69.reuse, 0x10000, RZ ;  /* 0x0001000045257824 */ /* 0x040fe200078e00ff */
[----:B------:R-:W-:Y:S01]  /*49a0*/  UIADD3 UR4, UPT, UPT, UR44, 0x1200, URZ ;  /* 0x000012002c047890 */ /* 0x000fe2000fffe0ff */
[----:B------:R-:W-:Y:S01]  /*49b0*/  IMAD.SHL.U32 R78, R69, 0x10, RZ ;  /* 0x00000010454e7824 */ /* 0x000fe200078e00ff */
[----:B------:R-:W-:Y:S01]  /*49c0*/  LOP3.LUT R5, R5, 0x20, R6, 0x78, !PT ;  /* 0x0000002005057812 */ /* 0x000fe200078e7806 */
[----:B------:R-:W2:Y:S01]  /*49d0*/  LDC.64 R76, c[0x0][0x890] ;  /* 0x00022400ff4c7b82 */ /* 0x000ea20000000a00 */
[----:B------:R-:W-:Y:S01]  /*49e0*/  LOP3.LUT R4, R4, 0x200, R7, 0xf8, !PT ;  /* 0x0000020004047812 */ /* 0x000fe200078ef807 */
[----:B------:R-:W-:Y:S01]  /*49f0*/  IMAD.MOV.U32 R36, RZ, RZ, RZ ;  /* 0x000000ffff247224 */ /* 0x000fe200078e00ff */
[----:B------:R-:W-:Y:S01]  /*4a00*/  LOP3.LUT R37, R37, 0x600000, RZ, 0xc0, !PT ;  /* 0x0060000025257812 */ /* 0x000fe200078ec0ff */
[----:B------:R-:W-:Y:S01]  /*4a10*/  IMAD.U32 R86, RZ, RZ, UR4 ;  /* 0x00000004ff567e24 */ /* 0x000fe2000f8e00ff */
[----:B------:R-:W-:Y:S01]  /*4a20*/  LOP3.LUT R79, R4, R5, RZ, 0xfc, !PT ;  /* 0x00000005044f7212 */ /* 0x000fe200078efcff */
[----:B------:R-:W3:Y:S01]  /*4a30*/  LDS R0, [UR44+0x100] ;  /* 0x0001002cff007984 */ /* 0x000ee20008000800 */
[----:B------:R-:W-:Y:S01]  /*4a40*/  LOP3.LUT R78, R78, 0x20, RZ, 0xc0, !PT ;  /* 0x000000204e4e7812 */ /* 0x000fe200078ec0ff */
[----:B------:R-:W4:Y:S01]  /*4a50*/  LDC.64 R72, c[0x0][0x8b0] ;  /* 0x00022c00ff487b82 */ /* 0x000f220000000a00 */
[----:B------:R-:W1:Y:S01]  /*4a60*/  LDCU UR50, c[0x0][0x370] ;  /* 0x00006e00ff3277ac */ /* 0x000e620008000800 */
[----:B------:R-:W-:Y:S01]  /*4a70*/  VIADD R4, R79, UR44 ;  /* 0x0000002c4f047c36 */ /* 0x000fe20008000000 */
[----:B------:R-:W1:Y:S04]  /*4a80*/  LDCU.64 UR62, c[0x0][0x348] ;  /* 0x00006900ff3e77ac */ /* 0x000e680008000a00 */
[----:B------:R-:W-:Y:S01]  /*4a90*/  IADD3 R78, PT, PT, -R78, 0x200, R4 ;  /* 0x000002004e4e7810 */ /* 0x000fe20007ffe104 */
[----:B------:R-:W1:Y:S01]  /*4aa0*/  LDC.64 R70, c[0x0][0x8a8] ;  /* 0x00022a00ff467b82 */ /* 0x000e620000000a00 */
[----:B------:R-:W1:Y:S01]  /*4ab0*/  LDCU UR43, c[0x0][0xb0c] ;  /* 0x00016180ff2b77ac */ /* 0x000e620008000800 */
[----:B------:R-:W1:Y:S01]  /*4ac0*/  LDCU UR39, c[0x0][0xb30] ;  /* 0x00016600ff2777ac */ /* 0x000e620008000800 */
[----:B------:R-:W1:Y:S01]  /*4ad0*/  LDCU.64 UR58, c[0x0][0x888] ;  /* 0x00011100ff3a77ac */ /* 0x000e620008000a00 */
[----:B------:R-:W1:Y:S01]  /*4ae0*/  LDCU.64 UR40, c[0x0][0xb28] ;  /* 0x00016500ff2877ac */ /* 0x000e620008000a00 */
[----:B------:R-:W1:Y:S01]  /*4af0*/  LDCU.128 UR52, c[0x0][0xb10] ;  /* 0x00016200ff3477ac */ /* 0x000e620008000c00 */
[----:B------:R-:W1:Y:S01]  /*4b00*/  LDCU UR49, c[0x0][0x374] ;  /* 0x00006e80ff3177ac */ /* 0x000e620008000800 */
[----:B------:R-:W-:Y:S01]  /*4b10*/  UIADD3 UR56, UPT, UPT, UR44, 0x200, URZ ;  /* 0x000002002c387890 */ /* 0x000fe2000fffe0ff */
[----:B---3--:R-:W-:-:S11]  /*4b20*/  IMAD.IADD R37, R0, 0x1, R37 ;  /* 0x0000000100257824 */ /* 0x008fd600078e0225 */
.L_x_100:
[----:B------:R-:W-:Y:S02]  /*4b30*/  LEA R3, R82, UR44, 0x3 ;  /* 0x0000002c52037c11 */ /* 0x000fe4000f8e18ff */
[----:B------:R-:W-:Y:S02]  /*4b40*/  SHF.L.U32 R0, R84, 0x1f, RZ ;  /* 0x0000001f54007819 */ /* 0x000fe400000006ff */
[----:B-1----:R-:W-:Y:S02]  /*4b50*/  LEA R4, R82, UR44, 0x4 ;  /* 0x0000002c52047c11 */ /* 0x002fe4000f8e20ff */
[----:B------:R-:W3:Y:S02]  /*4b60*/  SYNCS.PHASECHK.TRANS64.TRYWAIT P0, [R3+URZ+0x50], R0 ;  /* 0x00005000030075a7 */ /* 0x000ee400080011ff */
[----:B--23--:R-:W-:Y:S05]  /*4b70*/  @!P0 BRA `(.L_x_83) ;  /* 0x0000002000a88947 */ /* 0x00cfea0003800000 */
.L_x_130:
[----:B------:R-:W1:Y:S01]  /*4b80*/  LDS.128 R4, [R4+0xe0] ;  /* 0x0000e00004047984 */ /* 0x000e620000000c00 */
[----:B------:R-:W-:Y:S01]  /*4b90*/  UISETP.GE.AND UP0, UPT, UR42, 0x1, UPT ;  /* 0x000000012a00788c */ /* 0x000fe2000bf06270 */
[----:B------:R-:W-:Y:S01]  /*4ba0*/  @!PT LDS RZ, [RZ] ;  /* 0x00000000fffff984 */ /* 0x000fe20000000800 */
[----:B------:R-:W-:Y:S01]  /*4bb0*/  @!PT LDS RZ, [RZ] ;  /* 0x00000000fffff984 */ /* 0x000fe20000000800 */
[----:B------:R-:W-:Y:S01]  /*4bc0*/  @!PT LDS RZ, [RZ] ;  /* 0x00000000fffff984 */ /* 0x000fe20000000800 */
[----:B------:R-:W-:Y:S01]  /*4bd0*/  @!PT LDS RZ, [RZ] ;  /* 0x00000000fffff984 */ /* 0x000fe20000000800 */
[----:B------:R2:W-:Y:S06]  /*4be0*/  MEMBAR.ALL.CTA ;  /* 0x0000000000007992 */ /* 0x0005ec0000008000 */
[----:B--2---:R-:W2:Y:S01]  /*4bf0*/  FENCE.VIEW.ASYNC.S ;  /* 0x00000000000073c6 */ /* 0x004ea20000000000 */
[----:B-1----:R-:W-:Y:S11]  /*4c00*/  LOP3.LUT P0, RZ, R6, 0x1, RZ, 0xc0, !PT ;  /* 0x0000000106ff7812 */ /* 0x002ff6000780c0ff */
[----:B------:R-:W-:Y:S02]  /*4c10*/  @!UPT UIADD3 URZ, UPT, UPT, URZ, URZ, URZ ;  /* 0x000000fffffff290 */ /* 0x000fe4000fffe0ff */
[----:B--2---:R-:W-:Y:S01]  /*4c20*/  VOTEU.ANY UP1, P0 ;  /* 0x0000000000ff7886 */ /* 0x004fe20000020100 */
[----:B------:R-:W-:Y:S01]  /*4c30*/  PLOP3.LUT P0, PT, PT, PT, UP1, 0x80, 0x8 ;  /* 0x000000000008781c */ /* 0x000fe20003f0f018 */
[----:B------:R-:W-:Y:S11]  /*4c40*/  UP2UR UR47, UPR, URZ, 0x2 ;  /* 0x00000002ff2f7883 */ /* 0x000ff60008000000 */
[----:B------:R-:W-:Y:S01]  /*4c50*/  @!UPT UIADD3 URZ, UPT, UPT, URZ, URZ, URZ ;  /* 0x000000fffffff290 */ /* 0x000fe2000fffe0ff */
[----:B---3--:R-:W-:Y:S02]  /*4c60*/  @P0 SHF.R.U32.HI R0, RZ, 0x10, R5 ;  /* 0x00000010ff000819 */ /* 0x008fe40000011605 */
        /* <DEDUP_REMOVED lines=12> */
[----:B------:R-:W2:Y:S01]  /*4d30*/  LDCU UR12, c[0x0][0xb20] ;  /* 0x00016400ff0c77ac */ /* 0x000ea20008000800 */
[----:B------:R-:W-:Y:S02]  /*4d40*/  UIMAD.WIDE.U32 UR4, UR49, UR55, URZ ;  /* 0x00000037310472a5 */ /* 0x000fe4000f8e00ff */
[----:B------:R-:W-:Y:S02]  /*4d50*/  UIMAD.WIDE.U32 UR6, UR50, UR52, URZ ;  /* 0x00000034320672a5 */ /* 0x000fe4000f8e00ff */
[----:B------:R-:W-:Y:S02]  /*4d60*/  UISETP.NE.AND UP0, UPT, UR54, 0x1, UPT ;  /* 0x000000013600788c */ /* 0x000fe4000bf05270 */
[----:B------:R-:W-:Y:S02]  /*4d70*/  UIMAD.WIDE.U32 UR8, UR37, UR55, URZ ;  /* 0x00000037250872a5 */ /* 0x000fe4000f8e00ff */
[----:B------:R-:W-:Y:S02]  /*4d80*/  UIMAD.WIDE.U32 UR10, UR38, UR52, URZ ;  /* 0x00000034260a72a5 */ /* 0x000fe4000f8e00ff */
[----:B------:R-:W-:Y:S02]  /*4d90*/  UISETP.NE.AND UP1, UPT, UR43, 0x1, UPT ;  /* 0x000000012b00788c */ /* 0x000fe4000bf25270 */
[----:B------:R-:W-:Y:S01]  /*4da0*/  UISETP.NE.AND UP2, UPT, UR42, 0x1, UPT ;  /* 0x000000012a00788c */ /* 0x000fe2000bf45270 */
[----:B------:R-:W-:Y:S02]  /*4db0*/  UMOV UR4, UR5 ;  /* 0x0000000500047c82 */ /* 0x000fe40008000000 */
[----:B--2---:R-:W-:Y:S03]  /*4dc0*/  USHF.R.U32.HI UR5, URZ, UR12, UR4 ;  /* 0x0000000cff057299 */ /* 0x004fe60008011604 */
[----:B------:R-:W-:Y:S02]  /*4dd0*/  UMOV UR4, UR7 ;  /* 0x0000000700047c82 */ /* 0x000fe40008000000 */
[----:B------:R-:W-:Y:S02]  /*4de0*/  USHF.R.U32.HI UR7, URZ, UR53, UR4 ;  /* 0x00000035ff077299 */ /* 0x000fe40008011604 */
[----:B------:R-:W-:Y:S02]  /*4df0*/  USEL UR4, UR49, UR5, !UP0 ;  /* 0x0000000531047287 */ /* 0x000fe4000c000000 */
[----:B------:R-:W-:Y:S01]  /*4e00*/  USEL UR7, UR50, UR7, !UP1 ;  /* 0x0000000732077287 */ /* 0x000fe2000c800000 */
[----:B------:R-:W-:Y:S01]  /*4e10*/  UMOV UR5, UR9 ;  /* 0x0000000900057c82 */ /* 0x000fe20008000000 */
[----:B------:R-:W-:Y:S02]  /*4e20*/  UIMAD.WIDE.U32 UR8, UR4, UR40, URZ ;  /* 0x00000028040872a5 */ /* 0x000fe4000f8e00ff */
[----:B------:R-:W-:Y:S03]  /*4e30*/  USHF.R.U32.HI UR6, URZ, UR12, UR5 ;  /* 0x0000000cff067299 */ /* 0x000fe60008011605 */
[----:B------:R-:W-:Y:S01]  /*4e40*/  UMOV UR5, UR11 ;  /* 0x0000000b00057c82 */ /* 0x000fe20008000000 */
[----:B------:R-:W-:Y:S02]  /*4e50*/  UIMAD.WIDE.U32 UR10, UR7, UR40, URZ ;  /* 0x00000028070a72a5 */ /* 0x000fe4000f8e00ff */
[----:B------:R-:W-:Y:S02]  /*4e60*/  USHF.R.U32.HI UR12, URZ, UR53, UR5 ;  /* 0x00000035ff0c7299 */ /* 0x000fe40008011605 */
[----:B------:R-:W-:Y:S01]  /*4e70*/  USEL UR6, UR37, UR6, !UP0 ;  /* 0x0000000625067287 */ /* 0x000fe2000c000000 */
[----:B------:R-:W-:Y:S02]  /*4e80*/  UMOV UR5, UR9 ;  /* 0x0000000900057c82 */ /* 0x000fe40008000000 */
[----:B------:R-:W-:Y:S01]  /*4e90*/  UMOV UR10, UR11 ;  /* 0x0000000b000a7c82 */ /* 0x000fe20008000000 */
[----:B------:R-:W-:Y:S02]  /*4ea0*/  @UP2 USHF.R.U32.HI UR4, URZ, UR41, UR5 ;  /* 0x00000029ff042299 */ /* 0x000fe40008011605 */
[----:B------:R-:W-:Y:S02]  /*4eb0*/  @UP2 USHF.R.U32.HI UR7, URZ, UR41, UR10 ;  /* 0x00000029ff072299 */ /* 0x000fe4000801160a */
[----:B------:R-:W-:Y:S02]  /*4ec0*/  UIMAD UR4, UR42, UR4, URZ ;  /* 0x000000042a0472a4 */ /* 0x000fe4000f8e02ff */
[----:B------:R-:W-:Y:S02]  /*4ed0*/  UIMAD.WIDE.U32 UR10, UR6, UR40, URZ ;  /* 0x00000028060a72a5 */ /* 0x000fe4000f8e00ff */
[----:B------:R-:W-:Y:S02]  /*4ee0*/  USEL UR5, UR38, UR12, !UP1 ;  /* 0x0000000c26057287 */ /* 0x000fe4000c800000 */
[----:B------:R-:W-:Y:S02]  /*4ef0*/  UIMAD UR8, UR42, UR7, URZ ;  /* 0x000000072a0872a4 */ /* 0x000fe4000f8e02ff */
[----:B------:R-:W-:Y:S03]  /*4f00*/  UISETP.GE.AND UP0, UPT, UR6, UR4, UPT ;  /* 0x000000040600728c */ /* 0x000fe6000bf06270 */
[----:B------:R-:W-:Y:S01]  /*4f10*/  UMOV UR4, UR11 ;  /* 0x0000000b00047c82 */ /* 0x000fe20008000000 */
[----:B------:R-:W-:Y:S02]  /*4f20*/  UISETP.GE.OR UP0, UPT, UR5, UR8, UP0 ;  /* 0x000000080500728c */ /* 0x000fe40008706670 */
[----:B------:R-:W-:Y:S02]  /*4f30*/  USHF.R.U32.HI UR4, URZ, UR41, UR4 ;  /* 0x00000029ff047299 */ /* 0x000fe40008011604 */
[----:B------:R-:W-:Y:S02]  /*4f40*/  UIMAD.WIDE.U32 UR8, UR5, UR40, URZ ;  /* 0x00000028050872a5 */ /* 0x000fe4000f8e00ff */
[----:B------:R-:W-:Y:S02]  /*4f50*/  USEL UR11, UR6, UR4, !UP2 ;  /* 0x00000004060b7287 */ /* 0x000fe4000d000000 */
[----:B------:R-:W-:Y:S02]  /*4f60*/  UIADD3 UR8, UPT, UPT, -UR5, URZ, URZ ;  /* 0x000000ff05087290 */ /* 0x000fe4000fffe1ff */
[----:B------:R-:W-:Y:S01]  /*4f70*/  UIADD3 UR10, UPT, UPT, -UR11, URZ, URZ ;  /* 0x000000ff0b0a7290 */ /* 0x000fe2000fffe1ff */
[----:B------:R-:W-:Y:S01]  /*4f80*/  @!UP0 UMOV UR4, UR9 ;  /* 0x0000000900048c82 */ /* 0x000fe20008000000 */
[----:B------:R-:W-:Y:S02]  /*4f90*/  UIADD3 UR9, UPT, UPT, -UR6, URZ, URZ ;  /* 0x000000ff06097290 */ /* 0x000fe4000fffe1ff */
[----:B------:R-:W-:Y:S02]  /*4fa0*/  @!UP0 USHF.R.U32.HI UR4, URZ, UR41, UR4 ;  /* 0x00000029ff048299 */ /* 0x000fe40008011604 */
[----:B------:R-:W-:Y:S02]  /*4fb0*/  UIMAD UR10, UR42, UR10, UR6 ;  /* 0x0000000a2a0a72a4 */ /* 0x000fe4000f8e0206 */
[----:B------:R-:W-:Y:S04]  /*4fc0*/  @!UP0 USEL UR4, UR5, UR4, !UP2 ;  /* 0x0000000405048287 */ /* 0x000fe8000d000000 */
[----:B------:R-:W-:Y:S02]  /*4fd0*/  @!UP0 UIMAD UR10, UR7, UR10, UR4 ;  /* 0x0000000a070a82a4 */ /* 0x000fe4000f8e0204 */
[----:B------:R-:W-:Y:S02]  /*4fe0*/  @!UP0 UIADD3 UR11, UPT, UPT, UR11, -UR4, URZ ;  /* 0x800000040b0b8290 */ /* 0x000fe4000fffe0ff */
[----:B------:R-:W-:Y:S02]  /*4ff0*/  UIMAD UR7, UR43, UR8, UR38 ;  /* 0x000000082b0772a4 */ /* 0x000fe4000f8e0226 */
[----:B------:R-:W-:Y:S02]  /*5000*/  @!UP0 UIMAD UR6, UR11, UR42, UR5 ;  /* 0x0000002a0b0682a4 */ /* 0x000fe4000f8e0205 */
[----:B------:R-:W-:Y:S01]  /*5010*/  UIMAD UR4, UR54, UR9, UR37 ;  /* 0x00000009360472a4 */ /* 0x000fe2000f8e0225 */
[----:B------:R-:W-:Y:S02]  /*5020*/  @!UP0 UMOV UR5, UR10 ;  /* 0x0000000a00058c82 */ /* 0x000fe40008000000 */
[----:B------:R-:W-:Y:S02]  /*5030*/  UIMAD UR38, UR5, UR43, UR7 ;  /* 0x0000002b052672a4 */ /* 0x000fe4000f8e0207 */
[----:B------:R-:W-:Y:S11]  /*5040*/  UIMAD UR37, UR6, UR54, UR4 ;  /* 0x00000036062572a4 */ /* 0x000ff6000f8e0204 */
[----:B------:R-:W-:Y:S01]  /*5050*/  @!UPT UIADD3 URZ, UPT, UPT, URZ, URZ, URZ ;  /* 0x000000fffffff290 */ /* 0x000fe2000fffe0ff */
.L_x_84:
[----:B------:R-:W-:Y:S01]  /*5060*/  UISETP.NE.AND UP0, UPT, UR39, 0x1, UPT ;  /* 0x000000012700788c */ /* 0x000fe2000bf05270 */
[----:B------:R-:W-:Y:S10]  /*5070*/  IADD3 R82, PT, PT, R82, 0x1, RZ ;  /* 0x0000000152527810 */ /* 0x000ff40007ffe0ff */
[----:B------:R-:W2:Y:S01]  /*5080*/  @!UP0 LDCU.128 UR12, c[0x0][0xb10] ;  /* 0x00016200ff0c87ac */ /* 0x000ea20008000c00 */
[----:B------:R-:W3:Y:S01]  /*5090*/  @!UP0 LDCU UR5, c[0x0][0xb0c] ;  /* 0x00016180ff0587ac */ /* 0x000ee20008000800 */
[----:B------:R-:W4:Y:S01]  /*50a0*/  @!UP0 LDCU UR10, c[0x0][0xb20] ;  /* 0x00016400ff0a87ac */ /* 0x000f220008000800 */
[----:B--2---:R-:W-:Y:S02]  /*50b0*/  UIMAD.WIDE.U32 UR8, UR38, UR12, URZ ;  /* 0x0000000c260872a5 */ /* 0x004fe4000f8e00ff */
[----:B------:R-:W-:Y:S02]  /*50c0*/  UIMAD.WIDE.U32 UR6, UR37, UR15, URZ ;  /* 0x0000000f250672a5 */ /* 0x000fe4000f8e00ff */
[----:B------:R-:W-:Y:S03]  /*50d0*/  @!UP0 UISETP.NE.AND UP1, UPT, UR14, 0x1, UPT ;  /* 0x000000010e00888c */ /* 0x000fe6000bf25270 */
[----:B------:R-:W-:Y:S01]  /*50e0*/  @!UP0 UMOV UR4, UR9 ;  /* 0x0000000900048c82 */ /* 0x000fe20008000000 */
[----:B---3--:R-:W-:Y:S02]  /*50f0*/  @!UP0 UISETP.NE.AND UP2, UPT, UR5, 0x1, UPT ;  /* 0x000000010500888c */ /* 0x008fe4000bf45270 */
[----:B------:R-:W-:Y:S01]  /*5100*/  @!UP0 USHF.R.U32.HI UR4, URZ, UR13, UR4 ;  /* 0x0000000dff048299 */ /* 0x000fe20008011604 */
[----:B------:R-:W-:Y:S02]  /*5110*/  @!UP0 UMOV UR6, UR7 ;  /* 0x0000000700068c82 */ /* 0x000fe40008000000 */
[----:B----4-:R-:W-:Y:S02]  /*5120*/  @!UP0 USHF.R.U32.HI UR6, URZ, UR10, UR6 ;  /* 0x0000000aff068299 */ /* 0x010fe40008011606 */
[----:B------:R-:W-:Y:S02]  /*5130*/  @!UP0 USEL UR7, UR38, UR4, !UP2 ;  /* 0x0000000426078287 */ /* 0x000fe4000d000000 */
[----:B------:R-:W-:Y:S04]  /*5140*/  @!UP0 USEL UR6, UR37, UR6, !UP1 ;  /* 0x0000000625068287 */ /* 0x000fe8000c800000 */
[----:B------:R-:W-:Y:S02]  /*5150*/  @!UP0 UIADD3 UR4, UPT, UPT, -UR7, UR6, URZ ;  /* 0x0000000607048290 */ /* 0x000fe4000fffe1ff */
[----:B------:R-:W-:Y:S02]  /*5160*/  @!UP0 UIADD3 UR6, UPT, UPT, UR7, -UR6, URZ ;  /* 0x8000000607068290 */ /* 0x000fe4000fffe0ff */
[----:B------:R-:W-:Y:S02]  /*5170*/  @!UP0 UIMAD UR38, UR4, UR5, UR38 ;  /* 0x00000005042682a4 */ /* 0x000fe4000f8e0226 */
[----:B------:R-:W-:Y:S02]  /*5180*/  @!UP0 UIMAD UR37, UR6, UR14, UR37 ;  /* 0x0000000e062582a4 */ /* 0x000fe4000f8e0225 */
[----:B------:R-:W-:Y:S09]  /*5190*/  ULOP3.LUT UP0, URZ, UR56, 0x1b0, URZ, 0xc0, !UPT ;  /* 0x000001b038ff7892 */ /* 0x000ff2000f80c0ff */
[----:B------:R-:W-:Y:S05]  /*51a0*/  BRA.U !UP0, `(.L_x_85) ;  /* 0x0000000108407547 */ /* 0x000fea000b800000 */
[----:B------:R-:W2:Y:S01]  /*51b0*/  LDCU.64 UR8, c[0x4][0x80] ;  /* 0x01001000ff0877ac */ /* 0x000ea20008000a00 */
[----:B------:R-:W-:Y:S01]  /*51c0*/  MOV R3, 0x0 ;  /* 0x0000000000037802 */ /* 0x000fe20000000f00 */
[----:B------:R-:W-:Y:S02]  /*51d0*/  HFMA2 R12, -RZ, RZ, 0, 5.9604644775390625e-08 ;  /* 0x00000001ff0c7431 */ /* 0x000fe400000001ff */
[----:B------:R-:W-:Y:S02]  /*51e0*/  IMAD.MOV.U32 R8, RZ, RZ, 0x70 ;  /* 0x00000070ff087424 */ /* 0x000fe400078e00ff */
[----:B------:R-:W-:Y:S01]  /*51f0*/  IMAD.MOV.U32 R13, RZ, RZ, RZ ;  /* 0x000000ffff0d7224 */ /* 0x000fe200078e00ff */
[----:B------:R-:W3:Y:S01]  /*5200*/  LDCU.64 UR6, c[0x4][0x88] ;  /* 0x01001100ff0677ac */ /* 0x000ee20008000a00 */
[----:B------:R-:W4:Y:S01]  /*5210*/  LDC.64 R2, c[0x4][R3] ;  /* 0x0100000003027b82 */ /* 0x000f220000000a00 */
[----:B------:R-:W1:Y:S01]  /*5220*/  LDCU.64 UR4, c[0x4][0x8] ;  /* 0x01000100ff0477ac */ /* 0x000e620008000a00 */
[----:B--2---:R-:W-:Y:S01]  /*5230*/  MOV R5, UR9 ;  /* 0x0000000900057c02 */ /* 0x004fe20008000f00 */
[----:B------:R-:W-:Y:S01]  /*5240*/  IMAD.U32 R4, RZ, RZ, UR8 ;  /* 0x00000008ff047e24 */ /* 0x000fe2000f8e00ff */
[----:B---3--:R-:W-:Y:S01]  /*5250*/  MOV R7, UR7 ;  /* 0x0000000700077c02 */ /* 0x008fe20008000f00 */
[----:B------:R-:W-:Y:S01]  /*5260*/  IMAD.U32 R6, RZ, RZ, UR6 ;  /* 0x00000006ff067e24 */ /* 0x000fe2000f8e00ff */
[----:B-1----:R-:W-:Y:S01]  /*5270*/  MOV R11, UR5 ;  /* 0x00000005000b7c02 */ /* 0x002fe20008000f00 */
[----:B------:R-:W-:Y:S02]  /*5280*/  IMAD.U32 R10, RZ, RZ, UR4 ;  /* 0x00000004ff0a7e24 */ /* 0x000fe4000f8e00ff */
[----:B------:R-:W-:Y:S07]  /*5290*/  LEPC R20, `(.L_x_85) ;  /* 0x000000001014794e */ /* 0x000fee0000000000 */
[----:B----45:R-:W-:Y:S05]  /*52a0*/  CALL.ABS.NOINC R2 ;  /* 0x0000000002007343 */ /* 0x030fea0003c00000 */
.L_x_85:
[----:B------:R-:W-:Y:S01]  /*52b0*/  LOP3.LUT P0, RZ, R86, 0x1b0, RZ, 0xc0, !PT ;  /* 0x000001b056ff7812 */ /* 0x000fe2000780c0ff */
[----:B------:R-:W-:Y:S11]  /*52c0*/  BSSY.RECONVERGENT B6, `(.L_x_86) ;  /* 0x0000013000067945 */ /* 0x000ff60003800200 */
[----:B------:R-:W-:Y:S01]  /*52d0*/  @!UPT UIADD3 URZ, UPT, UPT, URZ, URZ, URZ ;  /* 0x000000fffffff290 */ /* 0x000fe2000fffe0ff */
[----:B------:R-:W-:Y:S05]  /*52e0*/  @!P0 BRA `(.L_x_87) ;  /* 0x0000000000408947 */ /* 0x000fea0003800000 */
        /* <DEDUP_REMOVED lines=16> */
.L_x_87:
[----:B------:R-:W-:Y:S05]  /*53f0*/  BSYNC.RECONVERGENT B6 ;  /* 0x0000000000067941 */ /* 0x000fea0003800200 */
.L_x_86:
[----:B------:R-:W-:Y:S01]  /*5400*/  ISETP.NE.U32.AND P3, PT, R76, RZ, PT ;  /* 0x000000ff4c00720c */ /* 0x000fe20003f65070 */
[----:B------:R-:W-:Y:S01]  /*5410*/  UISETP.NE.AND UP1, UPT, UR61, URZ, UPT ;  /* 0x000000ff3d00728c */ /* 0x000fe2000bf25270 */
[----:B------:R-:W-:Y:S02]  /*5420*/  ISETP.NE.U32.AND P4, PT, R72, RZ, PT ;  /* 0x000000ff4800720c */ /* 0x000fe40003f85070 */
[----:B------:R-:W-:Y:S02]  /*5430*/  ISETP.NE.AND.EX P3, PT, R77, RZ, PT, P3 ;  /* 0x000000ff4d00720c */ /* 0x000fe40003f65330 */
[----:B------:R-:W-:Y:S02]  /*5440*/  PLOP3.LUT P1, PT, PT, PT, PT, 0x8, 0x80 ;  /* 0x000000000080781c */ /* 0x000fe40003f2e170 */
[----:B------:R-:W-:Y:S02]  /*5450*/  PLOP3.LUT P0, PT, PT, PT, UP1, 0x80, 0x8 ;  /* 0x000000000008781c */ /* 0x000fe40003f0f018 */
[----:B------:R-:W-:Y:S02]  /*5460*/  ISETP.NE.AND.EX P4, PT, R73, RZ, PT, P4 ;  /* 0x000000ff4900720c */ /* 0x000fe40003f85340 */
[----:B------:R-:W2:Y:S09]  /*5470*/  @UP1 LDCU.64 UR4, c[0x0][0x888] ;  /* 0x00011100ff0417ac */ /* 0x000eb20008000a00 */
[----:B------:R-:W-:Y:S01]  /*5480*/  @P0 PLOP3.LUT P1, PT, P3, PT, PT, 0x80, 0x8 ;  /* 0x000000000008081c */ /* 0x000fe20001f2f070 */
[----:B--2---:R-:W-:Y:S04]  /*5490*/  @UP1 UISETP.NE.U32.AND UP0, UPT, UR4, URZ, UPT ;  /* 0x000000ff0400128c */ /* 0x004fe8000bf05070 */
[----:B------:R-:W-:Y:S04]  /*54a0*/  @UP1 UISETP.NE.AND.EX UP0, UPT, UR5, URZ, UPT, UP0 ;  /* 0x000000ff0500128c */ /* 0x000fe8000bf05300 */
[----:B------:R-:W-:Y:S01]  /*54b0*/  @UP1 USEL UR4, URZ, 0xffffffff, UP0 ;  /* 0xffffffffff041887 */ /* 0x000fe20008000000 */
[----:B------:R-:W-:Y:S11]  /*54c0*/  @!P3 BRA `(.L_x_88) ;  /* 0x000000000030b947 */ /* 0x000ff60003800000 */
[----:B------:R-:W-:Y:S01]  /*54d0*/  ISETP.NE.U32.AND P2, PT, R74, RZ, PT ;  /* 0x000000ff4a00720c */ /* 0x000fe20003f45070 */
[----:B------:R-:W2:Y:S01]  /*54e0*/  LDCU.64 UR6, c[0x0][0x358] ;  /* 0x00006b00ff0677ac */ /* 0x000ea20008000a00 */
[----:B------:R-:W-:Y:S02]  /*54f0*/  IMAD.MOV.U32 R80, RZ, RZ, 0x1 ;  /* 0x00000001ff507424 */ /* 0x000fe400078e00ff */
[----:B------:R-:W-:Y:S11]  /*5500*/  ISETP.NE.AND.EX P2, PT, R75, RZ, PT, P2 ;  /* 0x000000ff4b00720c */ /* 0x000ff60003f45320 */
[----:B------:R-:W-:Y:S02]  /*5510*/  @!UPT UIADD3 URZ, UPT, UPT, URZ, URZ, URZ ;  /* 0x000000fffffff290 */ /* 0x000fe4000fffe0ff */
[----:B------:R-:W3:Y:S01]  /*5520*/  @P2 LDC.64 R2, c[0x0][0x888] ;  /* 0x00022200ff022b82 */ /* 0x000ee20000000a00 */
[----:B-1----:R-:W-:Y:S04]  /*5530*/  @P2 IMAD R0, R76, UR36, RZ ;  /* 0x000000244c002c24 */ /* 0x002fe8000f8e02ff */
[----:B---3--:R-:W-:Y:S04]  /*5540*/  @P2 IMAD.WIDE R2, R0, 0x4, R2 ;  /* 0x0000000400022825 */ /* 0x008fe800078e0202 */
[----:B------:R-:W-:Y:S01]  /*5550*/  HFMA2 R0, -RZ, RZ, 0, 5.9604644775390625e-08 ;  /* 0x00000001ff007431 */ /* 0x000fe200000001ff */
[----:B--2--5:R2:W5:Y:S04]  /*5560*/  @P2 LDG.E R39, desc[UR6][R2.64] ;  /* 0x0000000602272981 */ /* 0x024568000c1e1900 */
[----:B------:R-:W-:Y:S01]  /*5570*/  @!P2 PRMT R80, R0, 0x7610, R80 ;  /* 0x000076100050a816 */ /* 0x000fe20000000050 */
[----:B--2---:R-:W3:Y:S06]  /*5580*/  @!P2 LDC R39, c[0x0][0x880] ;  /* 0x00022000ff27ab82 */ /* 0x004eec0000000800 */
.L_x_88:
[----:B------:R-:W-:Y:S05]  /*5590*/  @!P4 BRA `(.L_x_89) ;  /* 0x000000000024c947 */ /* 0x000fea0003800000 */
[----:B------:R-:W-:Y:S01]  /*55a0*/  ISETP.NE.U32.AND P2, PT, R70, RZ, PT ;  /* 0x000000ff4600720c */ /* 0x000fe20003f45070 */
[----:B------:R-:W2:Y:S03]  /*55b0*/  LDCU.64 UR6, c[0x0][0x358] ;  /* 0x00006b00ff0677ac */ /* 0x000ea60008000a00 */
[----:B------:R-:W-:Y:S11]  /*55c0*/  ISETP.NE.AND.EX P2, PT, R71, RZ, PT, P2 ;  /* 0x000000ff4700720c */ /* 0x000ff60003f45320 */
[----:B------:R-:W-:Y:S02]  /*55d0*/  @!UPT UIADD3 URZ, UPT, UPT, URZ, URZ, URZ ;  /* 0x000000fffffff290 */ /* 0x000fe4000fffe0ff */
[----:B------:R-:W4:Y:S01]  /*55e0*/  @P2 LDC.64 R2, c[0x0][0x8a8] ;  /* 0x00022a00ff022b82 */ /* 0x000f220000000a00 */
[----:B-1----:R-:W-:Y:S04]  /*55f0*/  @P2 IMAD R0, R72, UR36, RZ ;  /* 0x0000002448002c24 */ /* 0x002fe8000f8e02ff */
[----:B----4-:R-:W-:Y:S05]  /*5600*/  @P2 IMAD.WIDE R2, R0, 0x4, R2 ;  /* 0x0000000400022825 */ /* 0x010fea00078e0202 */
[----:B--2--5:R2:W5:Y:S02]  /*5610*/  @P2 LDG.E R38, desc[UR6][R2.64] ;  /* 0x0000000602262981 */ /* 0x024564000c1e1900 */
[----:B--2---:R-:W4:Y:S02]  /*5620*/  @!P2 LDC R38, c[0x0][0x8a0] ;  /* 0x00022800ff26ab82 */ /* 0x004f240000000800 */
.L_x_89:
[----:B---3-5:R-:W-:Y:S01]  /*5630*/  @P0 ISETP.NE.AND P4, PT, R39, RZ, PT ;  /* 0x000000ff2700020c */ /* 0x028fe20003f85270 */
[----:B-1----:R-:W-:Y:S01]  /*5640*/  IMAD.U32 R0, RZ, RZ, UR4 ;  /* 0x00000004ff007e24 */ /* 0x002fe2000f8e00ff */
[----:B------:R-:W-:Y:S01]  /*5650*/  @P0 LOP3.LUT P2, RZ, R80, 0xff, RZ, 0xc0, !PT ;  /* 0x000000ff50ff0812 */ /* 0x000fe2000784c0ff */
[----:B------:R-:W-:Y:S01]  /*5660*/  BSSY B1, `(.L_x_90) ;  /* 0x0000039000017945 */ /* 0x000fe20003800000 */
[----:B------:R-:W-:Y:S02]  /*5670*/  @P0 SEL R2, RZ, 0xffffffff, P4 ;  /* 0xffffffffff020807 */ /* 0x000fe40002000000 */
[----:B------:R-:W-:Y:S02]  /*5680*/  CS2R R46, SRZ ;  /* 0x00000000002e7805 */ /* 0x000fe4000001ff00 */
[----:B------:R-:W-:Y:S02]  /*5690*/  LEA R16, R36, UR44, 0x3 ;  /* 0x0000002c24107c11 */ /* 0x000fe4000f8e18ff */
[----:B------:R-:W-:Y:S02]  /*56a0*/  CS2R R44, SRZ ;  /* 0x00000000002c7805 */ /* 0x000fe4000001ff00 */
[----:B------:R-:W-:Y:S02]  /*56b0*/  @P1 SEL R2, R0, R2, !P2 ;  /* 0x0000000200021207 */ /* 0x000fe40005000000 */
[----:B------:R-:W-:Y:S02]  /*56c0*/  CS2R R42, SRZ ;  /* 0x00000000002a7805 */ /* 0x000fe4000001ff00 */
[----:B------:R-:W-:Y:S02]  /*56d0*/  SHF.L.U32 R3, R85, 0x1f, RZ ;  /* 0x0000001f55037819 */ /* 0x000fe400000006ff */
[----:B------:R-:W-:Y:S02]  /*56e0*/  CS2R R40, SRZ ;  /* 0x0000000000287805 */ /* 0x000fe4000001ff00 */
[----:B------:R-:W-:Y:S02]  /*56f0*/  @P0 LOP3.LUT R2, R2, 0x1, RZ, 0xc0, !PT ;  /* 0x0000000102020812 */ /* 0x000fe400078ec0ff */
[----:B------:R-:W-:Y:S02]  /*5700*/  PLOP3.LUT P5, PT, PT, PT, PT, 0x8, 0x80 ;  /* 0x000000000080781c */ /* 0x000fe40003fae170 */
[----:B------:R-:W-:Y:S02]  /*5710*/  ISETP.NE.U32.OR P1, PT, R2, 0x1, !P0 ;  /* 0x000000010200780c */ /* 0x000fe40004725470 */
[----:B------:R-:W-:Y:S11]  /*5720*/  LEA.HI R2, R36, R36, RZ, 0x1 ;  /* 0x0000002424027211 */ /* 0x000ff600078f08ff */
[----:B------:R-:W-:Y:S04]  /*5730*/  @P1 SHF.L.U32 R0, R83, 0x1f, RZ ;  /* 0x0000001f53001819 */ /* 0x000fe800000006ff */
[----:B------:R1:W2:Y:S01]  /*5740*/  @P1 SYNCS.PHASECHK.TRANS64.TRYWAIT P0, [UR44+0x30], R0 ;  /* 0x00003000ff0015a7 */ /* 0x0002a2000800112c */
[----:B------:R3:W3:Y:S01]  /*5750*/  SYNCS.PHASECHK.TRANS64.TRYWAIT P4, [R16+URZ+0x70], R3 ;  /* 0x00007003100075a7 */ /* 0x0006e200080811ff */
[C---:B-1----:R-:W-:Y:S01]  /*5760*/  IMAD.SHL.U32 R0, R2.reuse, 0x20, RZ ;  /* 0x0000002002007824 */ /* 0x042fe200078e00ff */
[----:B------:R-:W-:Y:S04]  /*5770*/  LOP3.LUT R2, R2, 0xffe, RZ, 0xc0, !PT ;  /* 0x00000ffe02027812 */ /* 0x000fe800078ec0ff */
[----:B------:R-:W-:Y:S01]  /*5780*/  LOP3.LUT R0, R0, 0xffffffc0, RZ, 0xc0, !PT ;  /* 0xffffffc000007812 */ /* 0x000fe200078ec0ff */
[----:B------:R-:W-:Y:S04]  /*5790*/  IMAD.IADD R2, R36, 0x1, -R2 ;  /* 0x0000000124027824 */ /* 0x000fe800078e0a02 */
[----:B------:R-:W-:Y:S04]  /*57a0*/  IMAD.IADD R0, R37, 0x1, R0 ;  /* 0x0000000125007824 */ /* 0x000fe800078e0200 */
[----:B------:R-:W-:Y:S01]  /*57b0*/  IMAD R2, R2, 0x100000, R0 ;  /* 0x0010000002027824 */ /* 0x000fe200078e0200 */
[----:B--2---:R-:W-:Y:S01]  /*57c0*/  @P1 PLOP3.LUT P5, PT, P0, PT, PT, 0x8, 0x80 ;  /* 0x000000000080181c */ /* 0x004fe200007ae170 */
[----:B------:R-:W-:Y:S01]  /*57d0*/  @!UPT UIADD3 URZ, UPT, UPT, URZ, URZ, URZ ;  /* 0x000000fffffff290 */ /* 0x000fe2000fffe0ff */
[----:B---3--:R-:W-:Y:S11]  /*57e0*/  @!P1 BRA `(.L_x_91) ;  /* 0x0000000000809947 */ /* 0x008ff60003800000 */
[----:B------:R-:W-:Y:S01]  /*57f0*/  ISETP.NE.U32.AND P0, PT, RZ, UR58, PT ;  /* 0x0000003aff007c0c */ /* 0x000fe2000bf05070 */
[----:B------:R-:W-:Y:S01]  /*5800*/  BSSY B0, `(.L_x_92) ;  /* 0x0000012000007945 */ /* 0x000fe20003800000 */
[----:B------:R-:W-:Y:S02]  /*5810*/  ISETP.NE.AND P2, PT, R39, RZ, PT ;  /* 0x000000ff2700720c */ /* 0x000fe40003f45270 */
[----:B------:R-:W-:Y:S02]  /*5820*/  CS2R R42, SRZ ;  /* 0x00000000002a7805 */ /* 0x000fe4000001ff00 */
[----:B------:R-:W-:Y:S02]  /*5830*/  ISETP.NE.AND.EX P0, PT, RZ, UR59, PT, P0 ;  /* 0x0000003bff007c0c */ /* 0x000fe4000bf05300 */
[----:B------:R-:W-:Y:S02]  /*5840*/  CS2R R40, SRZ ;  /* 0x0000000000287805 */ /* 0x000fe4000001ff00 */
[----:B------:R-:W-:Y:S02]  /*5850*/  LOP3.LUT P1, RZ, R80, 0xff, RZ, 0xc0, !PT ;  /* 0x000000ff50ff7812 */ /* 0x000fe4000782c0ff */
[----:B------:R-:W-:Y:S02]  /*5860*/  CS2R R46, SRZ ;  /* 0x00000000002e7805 */ /* 0x000fe4000001ff00 */
[----:B------:R-:W-:Y:S02]  /*5870*/  SEL R0, RZ, 0xffffffff, P2 ;  /* 0xffffffffff007807 */ /* 0x000fe40001000000 */
[----:B------:R-:W-:Y:S02]  /*5880*/  CS2R R44, SRZ ;  /* 0x00000000002c7805 */ /* 0x000fe4000001ff00 */
[----:B------:R-:W-:Y:S04]  /*5890*/  SEL R4, RZ, 0xffffffff, P0 ;  /* 0xffffffffff047807 */ /* 0x000fe80000000000 */
[----:B------:R-:W-:Y:S04]  /*58a0*/  @P3 SEL R0, R4, R0, !P1 ;  /* 0x0000000004003207 */ /* 0x000fe80004800000 */
[----:B------:R-:W-:Y:S04]  /*58b0*/  LOP3.LUT R0, R0, 0x1, RZ, 0xc0, !PT ;  /* 0x0000000100007812 */ /* 0x000fe800078ec0ff */
[----:B------:R-:W-:Y:S01]  /*58c0*/  ISETP.NE.U32.AND P0, PT, R0, 0x1, PT ;  /* 0x000000010000780c */ /* 0x000fe20003f05070 */
[----:B------:R-:W-:Y:S01]  /*58d0*/  @!UPT UIADD3 URZ, UPT, UPT, URZ, URZ, URZ ;  /* 0x000000fffffff290 */ /* 0x000fe2000fffe0ff */
[----:B------:R-:W-:Y:S11]  /*58e0*/  @!P5 BRA `(.L_x_93) ;  /* 0x00000000000cd947 */ /* 0x000ff60003800000 */
[----:B------:R-:W-:Y:S04]  /*58f0*/  SHF.L.U32 R4, R83, 0x1f, RZ ;  /* 0x0000001f53047819 */ /* 0x000fe800000006ff */
[----:B------:R-:W1:Y:S02]  /*5900*/  SYNCS.PHASECHK.TRANS64.TRYWAIT P1, [UR44+0x30], R4 ;  /* 0x00003004ff0075a7 */ /* 0x000e64000802112c */
[----:B-1----:R-:W-:Y:S05]  /*5910*/  @!P1 BRA `(.L_x_94) ;  /* 0x0000001400549947 */ /* 0x002fea0003800000 */
.L_x_93:
[----:B------:R-:W-:Y:S05]  /*5920*/  BSYNC B0 ;  /* 0x0000000000007941 */ /* 0x000fea0003800000 */
.L_x_92:
[----:B------:R2:W3:Y:S01]  /*5930*/  @P0 LDS.128 R40, [R79+UR44+0x200] ;  /* 0x0002002c4f280984 */ /* 0x0004e20008000c00 */
[----:B------:R-:W-:Y:S01]  /*5940*/  UIADD3 UR4, UPT, UPT, UR44, 0x38, URZ ;  /* 0x000000382c047890 */ /* 0x000fe2000fffe0ff */
[----:B------:R-:W-:Y:S02]  /*5950*/  LOP3.LUT R83, R83, 0x1, RZ, 0x3c, !PT ;  /* 0x0000000153537812 */ /* 0x000fe400078e3cff */
[----:B------:R2:W1:Y:S01]  /*5960*/  @P0 LDS.128 R44, [R78+0x10] ;  /* 0x000010004e2c0984 */ /* 0x0004620000000c00 */
[----:B------:R-:W-:Y:S01]  /*5970*/  UPRMT UR4, UR48, 0x654, UR4 ;  /* 0x0000065430047896 */ /* 0x000fe20008000004 */
[----:B------:R-:W-:Y:S01]  /*5980*/  @!PT LDS RZ, [RZ] ;  /* 0x00000000fffff984 */ /* 0x000fe20000000800 */
[----:B------:R-:W-:Y:S01]  /*5990*/  @!PT LDS RZ, [RZ] ;  /* 0x00000000fffff984 */ /* 0x000fe20000000800 */
[----:B------:R-:W-:Y:S01]  /*59a0*/  @!PT LDS RZ, [RZ] ;  /* 0x00000000fffff984 */ /* 0x000fe20000000800 */
[----:B------:R-:W-:Y:S01]  /*59b0*/  @!PT LDS RZ, [RZ] ;  /* 0x00000000fffff984 */ /* 0x000fe20000000800 */
[----:B------:R5:W-:Y:S06]  /*59c0*/  MEMBAR.ALL.CTA ;  /* 0x0000000000007992 */ /* 0x000bec0000008000 */
[----:B-----5:R-:W5:Y:S02]  /*59d0*/  FENCE.VIEW.ASYNC.S ;  /* 0x00000000000073c6 */ /* 0x020f640000000000 */
[----:B-----5:R-:W-:Y:S03]  /*59e0*/  SYNCS.ARRIVE.TRANS64.RED.A1T0 RZ, [UR4], RZ ;  /* 0x000000ffffff79a7 */ /* 0x020fe60008100404 */
.L_x_91:
[----:B------:R-:W-:Y:S05]  /*59f0*/  BSYNC B1 ;  /* 0x0000000000017941 */ /* 0x000fea0003800000 */
.L_x_90:
[----:B-1----:R-:W-:Y:S04]  /*5a00*/  SHF.R.U32.HI R0, RZ, 0x15, R2 ;  /* 0x00000015ff007819 */ /* 0x002fe80000011602 */
[----:B------:R-:W-:Y:S01]  /*5a10*/  LOP3.LUT P0, RZ, R0, 0x3, R81, 0x48, !PT ;  /* 0x0000000300ff7812 */ /* 0x000fe20007804851 */
[----:B------:R-:W-:Y:S01]  /*5a20*/  @!UPT UIADD3 URZ, UPT, UPT, URZ, URZ, URZ ;  /* 0x000000fffffff290 */ /* 0x000fe2000fffe0ff */
[----:B------:R-:W-:Y:S11]  /*5a30*/  @P4 BRA `(.L_x_95) ;  /* 0x0000000000084947 */ /* 0x000ff60003800000 */
[----:B------:R-:W1:Y:S02]  /*5a40*/  SYNCS.PHASECHK.TRANS64.TRYWAIT P1, [R16+URZ+0x70], R3 ;  /* 0x00007003100075a7 */ /* 0x000e6400080211ff */
[----:B-1----:R-:W-:Y:S05]  /*5a50*/  @!P1 BRA `(.L_x_96) ;  /* 0x00000014001c9947 */ /* 0x002fea0003800000 */
.L_x_95:
[----:B------:R-:W-:Y:S05]  /*5a60*/  @!P0 BRA `(.L_x_97) ;  /* 0x0000000000408947 */ /* 0x000fea0003800000 */
[----:B------:R-:W1:Y:S01]  /*5a70*/  LDCU.64 UR8, c[0x4][0x70] ;  /* 0x01000e00ff0877ac */ /* 0x000e620008000a00 */
[----:B------:R-:W-:Y:S01]  /*5a80*/  MOV R15, 0x0 ;  /* 0x00000000000f7802 */ /* 0x000fe20000000f00 */
[----:B------:R-:W-:Y:S02]  /*5a90*/  HFMA2 R12, -RZ, RZ, 0, 5.9604644775390625e-08 ;  /* 0x00000001ff0c7431 */ /* 0x000fe400000001ff */
[----:B------:R-:W-:Y:S02]  /*5aa0*/  IMAD.MOV.U32 R8, RZ, RZ, 0x192 ;  /* 0x00000192ff087424 */ /* 0x000fe400078e00ff */
[----:B------:R-:W-:Y:S01]  /*5ab0*/  IMAD.MOV.U32 R13, RZ, RZ, RZ ;  /* 0x000000ffff0d7224 */ /* 0x000fe200078e00ff */
[----:B------:R-:W5:Y:S01]  /*5ac0*/  LDCU.64 UR6, c[0x4][0x78] ;  /* 0x01000f00ff0677ac */ /* 0x000f620008000a00 */
[----:B------:R-:W2:Y:S01]  /*5ad0*/  LDC.64 R14, c[0x4][R15] ;  /* 0x010000000f0e7b82 */ /* 0x000ea20000000a00 */
[----:B------:R-:W3:Y:S01]  /*5ae0*/  LDCU.64 UR4, c[0x4][0x10] ;  /* 0x01000200ff0477ac */ /* 0x000ee20008000a00 */
[----:B-1----:R-:W-:Y:S01]  /*5af0*/  MOV R5, UR9 ;  /* 0x0000000900057c02 */ /* 0x002fe20008000f00 */
[----:B------:R-:W-:Y:S01]  /*5b00*/  IMAD.U32 R4, RZ, RZ, UR8 ;  /* 0x00000008ff047e24 */ /* 0x000fe2000f8e00ff */
[----:B-----5:R-:W-:Y:S01]  /*5b10*/  MOV R7, UR7 ;  /* 0x0000000700077c02 */ /* 0x020fe20008000f00 */
[----:B------:R-:W-:Y:S01]  /*5b20*/  IMAD.U32 R6, RZ, RZ, UR6 ;  /* 0x00000006ff067e24 */ /* 0x000fe2000f8e00ff */
[----:B---3--:R-:W-:Y:S01]  /*5b30*/  MOV R11, UR5 ;  /* 0x00000005000b7c02 */ /* 0x008fe20008000f00 */
[----:B------:R-:W-:Y:S02]  /*5b40*/  IMAD.U32 R10, RZ, RZ, UR4 ;  /* 0x00000004ff0a7e24 */ /* 0x000fe4000f8e00ff */
[----:B------:R-:W-:Y:S07]  /*5b50*/  LEPC R20, `(.L_x_97) ;  /* 0x000000001014794e */ /* 0x000fee0000000000 */
[----:B--2-4-:R-:W-:Y:S05]  /*5b60*/  CALL.ABS.NOINC R14 ;  /* 0x000000000e007343 */ /* 0x014fea0003c00000 */
.L_x_97:
[----:B------:R-:W-:Y:S01]  /*5b70*/  LOP3.LUT P0, RZ, R69, 0x60, RZ, 0xc0, !PT ;  /* 0x0000006045ff7812 */ /* 0x000fe2000780c0ff */
[----:B------:R-:W-:Y:S05]  /*5b80*/  WARPSYNC.ALL ;  /* 0x0000000000007948 */ /* 0x000fea0003800000 */
[----:B---3--:R-:W-:Y:S01]  /*5b90*/  IMAD.SHL.U32 R66, R41, 0x100, RZ ;  /* 0x0000010029427824 */ /* 0x008fe200078e00ff */
[----:B------:R-:W-:Y:S01]  /*5ba0*/  R2UR UR4, R2 ;  /* 0x00000000020472ca */ /* 0x000fe200000e0000 */
[----:B------:R-:W-:Y:S01]  /*5bb0*/  IMAD.SHL.U32 R60, R43, 0x100, RZ ;  /* 0x000001002b3c7824 */ /* 0x000fe200078e00ff */
[----:B------:R-:W-:Y:S01]  /*5bc0*/  R2UR UR5, R16 ;  /* 0x00000000100572ca */ /* 0x000fe200000e0000 */
[----:B------:R-:W-:Y:S01]  /*5bd0*/  IMAD.SHL.U32 R48, R47, 0x100, RZ ;  /* 0x000001002f307824 */ /* 0x000fe200078e00ff */
[C---:B------:R-:W-:Y:S01]  /*5be0*/  SHF.L.U32 R2, R40.reuse, 0x10, RZ ;  /* 0x0000001028027819 */ /* 0x040fe200000006ff */
[----:B------:R-:W-:Y:S01]  /*5bf0*/  IMAD.SHL.U32 R54, R45, 0x100, RZ ;  /* 0x000001002d367824 */ /* 0x000fe200078e00ff */
[C---:B------:R-:W-:Y:S01]  /*5c00*/  PRMT R0, R40.reuse, 0x8880, RZ ;  /* 0x0000888028007816 */ /* 0x040fe200000000ff */
[----:B------:R-:W-:Y:S01]  /*5c10*/  BSSY.RECONVERGENT B0, `(.L_x_98) ;  /* 0x000009f000007945 */ /* 0x000fe20003800200 */
[----:B------:R-:W-:Y:S02]  /*5c20*/  SHF.L.U32 R3, R40, 0x8, RZ ;  /* 0x0000000828037819 */ /* 0x000fe400000006ff */
[----:B------:R-:W-:Y:S02]  /*5c30*/  SHF.R.S32.HI R2, RZ, 0x18, R2 ;  /* 0x00000018ff027819 */ /* 0x000fe40000011402 */
[----:B------:R-:W-:Y:S01]  /*5c40*/  PRMT R68, R41, 0x8880, RZ ;  /* 0x0000888029447816 */ /* 0x000fe200000000ff */
[----:B------:R-:W-:Y:S01]  /*5c50*/  LDTM.16dp32bit_t0_t15.x32 R4, tmem[UR4] ;  /* 0x00000004000479ee */ /* 0x000fe20008a80000 */
[----:B------:R-:W1:Y:S01]  /*5c60*/  LDTM.16dp32bit_t16_t31.x32 R4, tmem[UR4+0x20] ;  /* 0x00002004000479ee */ /* 0x000e620008aa0000 */
[----:B------:R-:W-:Y:S01]  /*5c70*/  NOP ;  /* 0x0000000000007918 */ /* 0x000fe20000000000 */
[----:B------:R-:W-:Y:S01]  /*5c80*/  UIADD3 UR4, UPT, UPT, UR5, 0x90, URZ ;  /* 0x0000009005047890 */ /* 0x000fe2000fffe0ff */
[----:B------:R-:W-:Y:S02]  /*5c90*/  SHF.R.S32.HI R40, RZ, 0x18, R40 ;  /* 0x00000018ff287819 */ /* 0x000fe40000011428 */
[C---:B------:R-:W-:Y:S01]  /*5ca0*/  PRMT R65, R42.reuse, 0x8880, RZ ;  /* 0x000088802a417816 */ /* 0x040fe200000000ff */
[----:B------:R-:W-:Y:S01]  /*5cb0*/  UPRMT UR4, UR48, 0x654, UR4 ;  /* 0x0000065430047896 */ /* 0x000fe20008000004 */
[C---:B------:R-:W-:Y:S02]  /*5cc0*/  SHF.L.U32 R64, R42.reuse, 0x10, RZ ;  /* 0x000000102a407819 */ /* 0x040fe400000006ff */
[----:B------:R-:W-:Y:S02]  /*5cd0*/  SHF.L.U32 R63, R42, 0x8, RZ ;  /* 0x000000082a3f7819 */ /* 0x000fe400000006ff */
[----:B------:R-:W-:Y:S02]  /*5ce0*/  SHF.R.S32.HI R42, RZ, 0x18, R42 ;  /* 0x00000018ff2a7819 */ /* 0x000fe4000001142a */
[C---:B------:R-:W-:Y:S02]  /*5cf0*/  PRMT R62, R43.reuse, 0x8880, RZ ;  /* 0x000088802b3e7816 */ /* 0x040fe400000000ff */
[----:B-1----:R-:W-:Y:S01]  /*5d00*/  SYNCS.ARRIVE.TRANS64.RED.A1T0 RZ, [UR4], RZ ;  /* 0x000000ffffff79a7 */ /* 0x002fe20008100404 */
[----:B------:R-:W-:Y:S02]  /*5d10*/  SHF.L.U32 R61, R43, 0x10, RZ ;  /* 0x000000102b3d7819 */ /* 0x000fe400000006ff */
[----:B------:R-:W-:Y:S02]  /*5d20*/  SHF.R.S32.HI R43, RZ, 0x18, R43 ;  /* 0x00000018ff2b7819 */ /* 0x000fe4000001142b */
[----:B------:R-:W-:Y:S02]  /*5d30*/  SHF.L.U32 R51, R46, 0x8, RZ ;  /* 0x000000082e337819 */ /* 0x000fe400000006ff */
[----:B------:R-:W-:Y:S01]  /*5d40*/  SHF.R.S32.HI R3, RZ, 0x18, R3 ;  /* 0x00000018ff037819 */ /* 0x000fe20000011403 */
[C---:B----4-:R-:W-:Y:S01]  /*5d50*/  IMAD R4, R38.reuse, R4, RZ ;  /* 0x0000000426047224 */ /* 0x050fe200078e02ff */
[----:B------:R-:W-:Y:S01]  /*5d60*/  SHF.L.U32 R67, R41, 0x10, RZ ;  /* 0x0000001029437819 */ /* 0x000fe200000006ff */
[C---:B------:R-:W-:Y:S01]  /*5d70*/  IMAD R5, R38.reuse, R5, RZ ;  /* 0x0000000526057224 */ /* 0x040fe200078e02ff */
[----:B------:R-:W-:Y:S01]  /*5d80*/  SHF.R.S32.HI R41, RZ, 0x18, R41 ;  /* 0x00000018ff297819 */ /* 0x000fe20000011429 */
[----:B------:R-:W-:Y:S01]  /*5d90*/  IMAD R6, R38, R6, RZ ;  /* 0x0000000626067224 */ /* 0x000fe200078e02ff */
[----:B------:R-:W-:Y:S01]  /*5da0*/  PRMT R59, R44, 0x8880, RZ ;  /* 0x000088802c3b7816 */ /* 0x000fe200000000ff */
[----:B------:R-:W-:Y:S01]  /*5db0*/  IMAD R4, R0, R39, R4 ;  /* 0x0000002700047224 */ /* 0x000fe200078e0204 */
[----:B------:R-:W-:Y:S01]  /*5dc0*/  MOV R0, R68 ;  /* 0x0000004400007202 */ /* 0x000fe20000000f00 */
[----:B------:R-:W-:Y:S01]  /*5dd0*/  IMAD R7, R38, R7, RZ ;  /* 0x0000000726077224 */ /* 0x000fe200078e02ff */
[----:B------:R-:W-:Y:S01]  /*5de0*/  SHF.L.U32 R58, R44, 0x10, RZ ;  /* 0x000000102c3a7819 */ /* 0x000fe200000006ff */
[-C--:B------:R-:W-:Y:S01]  /*5df0*/  IMAD R5, R2, R39.reuse, R5 ;  /* 0x0000002702057224 */ /* 0x080fe200078e0205 */
[----:B------:R-:W-:Y:S01]  /*5e00*/  SHF.R.S32.HI R2, RZ, 0x18, R67 ;  /* 0x00000018ff027819 */ /* 0x000fe20000011443 */
[-C--:B------:R-:W-:Y:S01]  /*5e10*/  IMAD R6, R3, R39.reuse, R6 ;  /* 0x0000002703067224 */ /* 0x080fe200078e0206 */
[----:B------:R-:W-:Y:S01]  /*5e20*/  SHF.R.S32.HI R3, RZ, 0x18, R66 ;  /* 0x00000018ff037819 */ /* 0x000fe20000011442 */
[----:B------:R-:W-:Y:S01]  /*5e30*/  IMAD R8, R38, R8, RZ ;  /* 0x0000000826087224 */ /* 0x000fe200078e02ff */
[C---:B------:R-:W-:Y:S01]  /*5e40*/  PRMT R56, R45.reuse, 0x8880, RZ ;  /* 0x000088802d387816 */ /* 0x040fe200000000ff */
[----:B------:R-:W-:Y:S01]  /*5e50*/  IMAD R7, R40, R39, R7 ;  /* 0x0000002728077224 */ /* 0x000fe200078e0207 */
[----:B------:R-:W-:Y:S01]  /*5e60*/  MOV R40, R65 ;  /* 0x0000004100287202 */ /* 0x000fe20000000f00 */
[----:B------:R-:W-:Y:S01]  /*5e70*/  IMAD R9, R38, R9, RZ ;  /* 0x0000000926097224 */ /* 0x000fe200078e02ff */
[----:B------:R-:W-:Y:S01]  /*5e80*/  SHF.L.U32 R55, R45, 0x10, RZ ;  /* 0x000000102d377819 */ /* 0x000fe200000006ff */
[-C--:B------:R-:W-:Y:S01]  /*5e90*/  IMAD R8, R0, R39.reuse, R8 ;  /* 0x0000002700087224 */ /* 0x080fe200078e0208 */
[----:B------:R-:W-:Y:S01]  /*5ea0*/  PRMT R53, R46, 0x8880, RZ ;  /* 0x000088802e357816 */ /* 0x000fe200000000ff */
[----:B------:R-:W-:Y:S01]  /*5eb0*/  IMAD R10, R38, R10, RZ ;  /* 0x0000000a260a7224 */ /* 0x000fe200078e02ff */
[----:B------:R-:W-:Y:S01]  /*5ec0*/  SHF.R.S32.HI R45, RZ, 0x18, R45 ;  /* 0x00000018ff2d7819 */ /* 0x000fe2000001142d */
[----:B------:R-:W-:Y:S01]  /*5ed0*/  IMAD R9, R2, R39, R9 ;  /* 0x0000002702097224 */ /* 0x000fe200078e0209 */
[----:B------:R-:W-:Y:S01]  /*5ee0*/  SHF.L.U32 R52, R46, 0x10, RZ ;  /* 0x000000102e347819 */ /* 0x000fe200000006ff */
[C---:B------:R-:W-:Y:S01]  /*5ef0*/  IMAD R0, R38.reuse, R20, RZ ;  /* 0x0000001426007224 */ /* 0x040fe200078e02ff */
[C---:B------:R-:W-:Y:S01]  /*5f00*/  PRMT R50, R47.reuse, 0x8880, RZ ;  /* 0x000088802f327816 */ /* 0x040fe200000000ff */
[C---:B------:R-:W-:Y:S01]  /*5f10*/  IMAD R11, R38.reuse, R11, RZ ;  /* 0x0000000b260b7224 */ /* 0x040fe200078e02ff */
[----:B------:R-:W-:Y:S01]  /*5f20*/  SHF.R.S32.HI R46, RZ, 0x18, R46 ;  /* 0x00000018ff2e7819 */ /* 0x000fe2000001142e */
[C---:B------:R-:W-:Y:S01]  /*5f30*/  IMAD R2, R38.reuse, R21, RZ ;  /* 0x0000001526027224 */ /* 0x040fe200078e02ff */
[----:B------:R-:W-:Y:S01]  /*5f40*/  SHF.L.U32 R49, R47, 0x10, RZ ;  /* 0x000000102f317819 */ /* 0x000fe200000006ff */
[C---:B------:R-:W-:Y:S01]  /*5f50*/  IMAD R20, R38.reuse, R24, RZ ;  /* 0x0000001826147224 */ /* 0x040fe200078e02ff */
[----:B------:R-:W-:Y:S01]  /*5f60*/  SHF.R.S32.HI R47, RZ, 0x18, R47 ;  /* 0x00000018ff2f7819 */ /* 0x000fe2000001142f */
[----:B------:R-:W-:Y:S01]  /*5f70*/  IMAD R21, R38, R25, RZ ;  /* 0x0000001926157224 */ /* 0x000fe200078e02ff */
[----:B------:R-:W-:Y:S01]  /*5f80*/  SHF.L.U32 R57, R44, 0x8, RZ ;  /* 0x000000082c397819 */ /* 0x000fe200000006ff */
[----:B------:R-:W-:Y:S01]  /*5f90*/  IMAD R24, R38, R28, RZ ;  /* 0x0000001c26187224 */ /* 0x000fe200078e02ff */
[----:B------:R-:W-:Y:S01]  /*5fa0*/  SHF.R.S32.HI R44, RZ, 0x18, R44 ;  /* 0x00000018ff2c7819 */ /* 0x000fe2000001142c */
[----:B------:R-:W-:Y:S01]  /*5fb0*/  IMAD R10, R3, R39, R10 ;  /* 0x00000027030a7224 */ /* 0x000fe200078e020a */
[----:B------:R-:W-:Y:S01]  /*5fc0*/  IADD3 R36, PT, PT, R36, 0x1, RZ ;  /* 0x0000000124247810 */ /* 0x000fe20007ffe0ff */
[C---:B------:R-:W-:Y:S02]  /*5fd0*/  IMAD R12, R38.reuse, R12, RZ ;  /* 0x0000000c260c7224 */ /* 0x040fe400078e02ff */
[C---:B------:R-:W-:Y:S02]  /*5fe0*/  IMAD R25, R38.reuse, R29, RZ ;  /* 0x0000001d26197224 */ /* 0x040fe400078e02ff */
[C---:B------:R-:W-:Y:S01]  /*5ff0*/  IMAD R28, R38.reuse, R32, RZ ;  /* 0x00000020261c7224 */ /* 0x040fe200078e02ff */
[----:B------:R-:W-:Y:S01]  /*6000*/  SHF.R.S32.HI R32, RZ, 0x18, R64 ;  /* 0x00000018ff207819 */ /* 0x000fe20000011440 */
[C---:B------:R-:W-:Y:S01]  /*6010*/  IMAD R29, R38.reuse, R33, RZ ;  /* 0x00000021261d7224 */ /* 0x040fe200078e02ff */
[----:B------:R-:W-:Y:S01]  /*6020*/  I2IP.S8.S32.SAT R33, R7, R6, RZ ;  /* 0x0000000607217239 */ /* 0x000fe200000014ff */
[----:B------:R-:W-:Y:S01]  /*6030*/  IMAD R11, R41, R39, R11 ;  /* 0x00000027290b7224 */ /* 0x000fe200078e020b */
[----:B------:R-:W-:Y:S01]  /*6040*/  MOV R7, R62 ;  /* 0x0000003e00077202 */ /* 0x000fe20000000f00 */
[C---:B------:R-:W-:Y:S01]  /*6050*/  IMAD R13, R38.reuse, R13, RZ ;  /* 0x0000000d260d7224 */ /* 0x040fe200078e02ff */
[----:B------:R-:W-:Y:S01]  /*6060*/  SHF.R.S32.HI R6, RZ, 0x18, R63 ;  /* 0x00000018ff067819 */ /* 0x000fe2000001143f */
[----:B------:R-:W-:Y:S01]  /*6070*/  IMAD R14, R38, R14, RZ ;  /* 0x0000000e260e7224 */ /* 0x000fe200078e02ff */
[----:B------:R-:W-:Y:S01]  /*6080*/  I2IP.S8.S32.SAT R41, R11, R10, RZ ;  /* 0x0000000a0b297239 */ /* 0x000fe200000014ff */
[----:B------:R-:W-:Y:S01]  /*6090*/  IMAD R12, R40, R39, R12 ;  /* 0x00000027280c7224 */ /* 0x000fe200078e020c */
[----:B------:R-:W-:Y:S01]  /*60a0*/  I2IP.S8.S32.SAT R40, R5, R4, R33 ;  /* 0x0000000405287239 */ /* 0x000fe20000001421 */
[----:B------:R-:W-:Y:S01]  /*60b0*/  IMAD R15, R38, R15, RZ ;  /* 0x0000000f260f7224 */ /* 0x000fe200078e02ff */
[----:B------:R-:W-:Y:S01]  /*60c0*/  I2IP.S8.S32.SAT R41, R9, R8, R41 ;  /* 0x0000000809297239 */ /* 0x000fe20000001429 */
[-C--:B------:R-:W-:Y:S01]  /*60d0*/  IMAD R13, R32, R39.reuse, R13 ;  /* 0x00000027200d7224 */ /* 0x080fe200078e020d */
[----:B------:R-:W-:Y:S01]  /*60e0*/  SHF.R.S32.HI R10, RZ, 0x18, R61 ;  /* 0x00000018ff0a7819 */ /* 0x000fe2000001143d */
[----:B------:R-:W-:Y:S01]  /*60f0*/  IMAD R16, R38, R16, RZ ;  /* 0x0000001026107224 */ /* 0x000fe200078e02ff */
[----:B------:R-:W-:Y:S01]  /*6100*/  SHF.R.S32.HI R5, RZ, 0x18, R58 ;  /* 0x00000018ff057819 */ /* 0x000fe2000001143a */
[----:B------:R-:W-:Y:S01]  /*6110*/  IMAD R14, R6, R39, R14 ;  /* 0x00000027060e7224 */ /* 0x000fe200078e020e */
[----:B------:R-:W-:Y:S01]  /*6120*/  SHF.R.S32.HI R11, RZ, 0x18, R60 ;  /* 0x00000018ff0b7819 */ /* 0x000fe2000001143c */
[----:B------:R-:W-:Y:S01]  /*6130*/  IMAD R17, R38, R17, RZ ;  /* 0x0000001126117224 */ /* 0x000fe200078e02ff */
[----:B------:R-:W-:Y:S01]  /*6140*/  SHF.R.S32.HI R6, RZ, 0x18, R57 ;  /* 0x00000018ff067819 */ /* 0x000fe20000011439 */
[-C--:B------:R-:W-:Y:S02]  /*6150*/  IMAD R15, R42, R39.reuse, R15 ;  /* 0x000000272a0f7224 */ /* 0x080fe400078e020f */
[C---:B------:R-:W-:Y:S02]  /*6160*/  IMAD R18, R38.reuse, R18, RZ ;  /* 0x0000001226127224 */ /* 0x040fe400078e02ff */
[----:B------:R-:W-:Y:S01]  /*6170*/  IMAD R16, R7, R39, R16 ;  /* 0x0000002707107224 */ /* 0x000fe200078e0210 */
[----:B------:R-:W-:Y:S01]  /*6180*/  I2IP.S8.S32.SAT R14, R15, R14, RZ ;  /* 0x0000000e0f0e7239 */ /* 0x000fe200000014ff */
[----:B------:R-:W-:Y:S01]  /*6190*/  IMAD R19, R38, R19, RZ ;  /* 0x0000001326137224 */ /* 0x000fe200078e02ff */
[----:B------:R-:W-:Y:S01]  /*61a0*/  SHF.R.S32.HI R7, RZ, 0x18, R48 ;  /* 0x00000018ff077819 */ /* 0x000fe20000011430 */
[-C--:B------:R-:W-:Y:S01]  /*61b0*/  IMAD R17, R10, R39.reuse, R17 ;  /* 0x000000270a117224 */ /* 0x080fe200078e0211 */
[----:B------:R-:W-:Y:S01]  /*61c0*/  I2IP.S8.S32.SAT R42, R13, R12, R14 ;  /* 0x0000000c0d2a7239 */ /* 0x000fe2000000140e */
[-C--:B------:R-:W-:Y:S02]  /*61d0*/  IMAD R18, R11, R39.reuse, R18 ;  /* 0x000000270b127224 */ /* 0x080fe400078e0212 */
[----:B------:R-:W-:Y:S02]  /*61e0*/  IMAD.MOV.U32 R4, RZ, RZ, R59 ;  /* 0x000000ffff047224 */ /* 0x000fe400078e003b */
[-C--:B------:R-:W-:Y:S02]  /*61f0*/  IMAD R19, R43, R39.reuse, R19 ;  /* 0x000000272b137224 */ /* 0x080fe400078e0213 */
[----:B------:R-:W-:Y:S02]  /*6200*/  IMAD R3, R38, R22, RZ ;  /* 0x0000001626037224 */ /* 0x000fe400078e02ff */
[----:B------:R-:W-:Y:S01]  /*6210*/  IMAD R0, R4, R39, R0 ;  /* 0x0000002704007224 */ /* 0x000fe200078e0200 */
[----:B------:R-:W-:Y:S01]  /*6220*/  I2IP.S8.S32.SAT R18, R19, R18, RZ ;  /* 0x0000001213127239 */ /* 0x000fe200000014ff */
[----:B------:R-:W-:Y:S01]  /*6230*/  IMAD R23, R38, R23, RZ ;  /* 0x0000001726177224 */ /* 0x000fe200078e02ff */
[----:B------:R-:W-:Y:S01]  /*6240*/  MOV R4, R56 ;  /* 0x0000003800047202 */ /* 0x000fe20000000f00 */
[-C--:B------:R-:W-:Y:S01]  /*6250*/  IMAD R2, R5, R39.reuse, R2 ;  /* 0x0000002705027224 */ /* 0x080fe200078e0202 */
[----:B------:R-:W-:Y:S01]  /*6260*/  I2IP.S8.S32.SAT R43, R17, R16, R18 ;  /* 0x00000010112b7239 */ /* 0x000fe20000001412 */
[-C--:B------:R-:W-:Y:S01]  /*6270*/  IMAD R3, R6, R39.reuse, R3 ;  /* 0x0000002706037224 */ /* 0x080fe200078e0203 */
[----:B------:R-:W-:Y:S01]  /*6280*/  SHF.R.S32.HI R5, RZ, 0x18, R55 ;  /* 0x00000018ff057819 */ /* 0x000fe20000011437 */
[-C--:B------:R-:W-:Y:S01]  /*6290*/  IMAD R23, R44, R39.reuse, R23 ;  /* 0x000000272c177224 */ /* 0x080fe200078e0217 */
[----:B------:R-:W-:Y:S01]  /*62a0*/  SHF.R.S32.HI R6, RZ, 0x18, R54 ;  /* 0x00000018ff067819 */ /* 0x000fe20000011436 */
[----:B------:R-:W-:Y:S01]  /*62b0*/  IMAD R22, R38, R26, RZ ;  /* 0x0000001a26167224 */ /* 0x000fe200078e02ff */
[----:B------:R1:W-:Y:S01]  /*62c0*/  STS.128 [R79+UR44+0x1200], R40 ;  /* 0x001200284f007988 */ /* 0x0003e20008000c2c */
[----:B------:R-:W-:Y:S01]  /*62d0*/  IMAD R20, R4, R39, R20 ;  /* 0x0000002704147224 */ /* 0x000fe200078e0214 */
[----:B------:R-:W-:Y:S01]  /*62e0*/  I2IP.S8.S32.SAT R3, R23, R3, RZ ;  /* 0x0000000317037239 */ /* 0x000fe200000014ff */
[----:B------:R-:W-:Y:S01]  /*62f0*/  IMAD R27, R38, R27, RZ ;  /* 0x0000001b261b7224 */ /* 0x000fe200078e02ff */
[----:B------:R-:W-:Y:S01]  /*6300*/  MOV R4, R53 ;  /* 0x0000003500047202 */ /* 0x000fe20000000f00 */
[-C--:B------:R-:W-:Y:S01]  /*6310*/  IMAD R21, R5, R39.reuse, R21 ;  /* 0x0000002705157224 */ /* 0x080fe200078e0215 */
[----:B------:R-:W-:Y:S01]  /*6320*/  SHF.R.S32.HI R5, RZ, 0x18, R52 ;  /* 0x00000018ff057819 */ /* 0x000fe20000011434 */
[-C--:B------:R-:W-:Y:S01]  /*6330*/  IMAD R22, R6, R39.reuse, R22 ;  /* 0x0000002706167224 */ /* 0x080fe200078e0216 */
[----:B------:R-:W-:Y:S01]  /*6340*/  SHF.R.S32.HI R6, RZ, 0x18, R49 ;  /* 0x00000018ff067819 */ /* 0x000fe20000011431 */
[-C--:B------:R-:W-:Y:S02]  /*6350*/  IMAD R27, R45, R39.reuse, R27 ;  /* 0x000000272d1b7224 */ /* 0x080fe400078e021b */
[-C--:B------:R-:W-:Y:S01]  /*6360*/  IMAD R24, R4, R39.reuse, R24 ;  /* 0x0000002704187224 */ /* 0x080fe200078e0218 */
[----:B------:R-:W-:Y:S01]  /*6370*/  SHF.R.S32.HI R4, RZ, 0x18, R51 ;  /* 0x00000018ff047819 */ /* 0x000fe20000011433 */
[C---:B------:R-:W-:Y:S02]  /*6380*/  IMAD R26, R38.reuse, R30, RZ ;  /* 0x0000001e261a7224 */ /* 0x040fe400078e02ff */
[----:B------:R-:W-:Y:S01]  /*6390*/  IMAD R25, R5, R39, R25 ;  /* 0x0000002705197224 */ /* 0x000fe200078e0219 */
[----:B------:R-:W-:Y:S01]  /*63a0*/  MOV R5, R50 ;  /* 0x0000003200057202 */ /* 0x000fe20000000f00 */
[----:B------:R-:W-:Y:S02]  /*63b0*/  IMAD R31, R38, R31, RZ ;  /* 0x0000001f261f7224 */ /* 0x000fe400078e02ff */
[-C--:B------:R-:W-:Y:S01]  /*63c0*/  IMAD R26, R4, R39.reuse, R26 ;  /* 0x00000027041a7224 */ /* 0x080fe200078e021a */
[----:B------:R-:W-:Y:S01]  /*63d0*/  I2IP.S8.S32.SAT R4, R2, R0, R3 ;  /* 0x0000000002047239 */ /* 0x000fe20000001403 */
[-C--:B------:R-:W-:Y:S02]  /*63e0*/  IMAD R31, R46, R39.reuse, R31 ;  /* 0x000000272e1f7224 */ /* 0x080fe400078e021f */
[-C--:B------:R-:W-:Y:S01]  /*63f0*/  IMAD R28, R5, R39.reuse, R28 ;  /* 0x00000027051c7224 */ /* 0x080fe200078e021c */
[----:B------:R-:W-:Y:S01]  /*6400*/  I2IP.S8.S32.SAT R5, R27, R22, RZ ;  /* 0x000000161b057239 */ /* 0x000fe200000014ff */
[----:B------:R-:W-:Y:S02]  /*6410*/  IMAD R30, R38, R34, RZ ;  /* 0x00000022261e7224 */ /* 0x000fe400078e02ff */
[----:B------:R-:W-:Y:S01]  /*6420*/  IMAD R29, R6, R39, R29 ;  /* 0x00000027061d7224 */ /* 0x000fe200078e021d */
[----:B------:R-:W-:Y:S01]  /*6430*/  I2IP.S8.S32.SAT R6, R31, R26, RZ ;  /* 0x0000001a1f067239 */ /* 0x000fe200000014ff */
[----:B------:R-:W-:Y:S01]  /*6440*/  IMAD R35, R38, R35, RZ ;  /* 0x0000002326237224 */ /* 0x000fe200078e02ff */
[----:B------:R-:W-:Y:S01]  /*6450*/  I2IP.S8.S32.SAT R5, R21, R20, R5 ;  /* 0x0000001415057239 */ /* 0x000fe20000001405 */
[-C--:B------:R-:W-:Y:S01]  /*6460*/  IMAD R30, R7, R39.reuse, R30 ;  /* 0x00000027071e7224 */ /* 0x080fe200078e021e */
[----:B------:R-:W-:Y:S01]  /*6470*/  I2IP.S8.S32.SAT R6, R25, R24, R6 ;  /* 0x0000001819067239 */ /* 0x000fe20000001406 */
[----:B------:R-:W-:Y:S05]  /*6480*/  IMAD R35, R47, R39, R35 ;  /* 0x000000272f237224 */ /* 0x000fea00078e0223 */
[----:B------:R-:W-:Y:S04]  /*6490*/  I2IP.S8.S32.SAT R7, R35, R30, RZ ;  /* 0x0000001e23077239 */ /* 0x000fe800000014ff */
[----:B------:R-:W-:Y:S05]  /*64a0*/  I2IP.S8.S32.SAT R7, R29, R28, R7 ;  /* 0x0000001c1d077239 */ /* 0x000fea0000001407 */
[----:B------:R1:W-:Y:S01]  /*64b0*/  STS.128 [R78+0x1010], R4 ;  /* 0x001010044e007388 */ /* 0x0003e20000000c00 */
[----:B------:R-:W-:Y:S01]  /*64c0*/  @!PT LDS RZ, [RZ] ;  /* 0x00000000fffff984 */ /* 0x000fe20000000800 */
[----:B------:R-:W-:Y:S01]  /*64d0*/  @!PT LDS RZ, [RZ] ;  /* 0x00000000fffff984 */ /* 0x000fe20000000800 */
[----:B------:R-:W-:Y:S01]  /*64e0*/  @!PT LDS RZ, [RZ] ;  /* 0x00000000fffff984 */ /* 0x000fe20000000800 */
[----:B------:R-:W-:Y:S01]  /*64f0*/  @!PT LDS RZ, [RZ] ;  /* 0x00000000fffff984 */ /* 0x000fe20000000800 */
[----:B------:R3:W-:Y:S07]  /*6500*/  MEMBAR.ALL.CTA ;  /* 0x0000000000007992 */ /* 0x0007ee0000008000 */
[----:B---3--:R-:W3:Y:S02]  /*6510*/  FENCE.VIEW.ASYNC.S ;  /* 0x00000000000073c6 */ /* 0x008ee40000000000 */
[----:B---3--:R-:W-:Y:S06]  /*6520*/  BAR.SYNC.DEFER_BLOCKING 0x1, 0x80 ;  /* 0x0042000000007b1d */ /* 0x008fec0000010000 */
[----:B------:R-:W-:Y:S05]  /*6530*/  @P0 BRA `(.L_x_99) ;  /* 0x0000000000300947 */ /* 0x000fea0003800000 */
[----:B------:R-:W-:Y:S02]  /*6540*/  UIADD3 UR4, UPT, UPT, UR44, 0x1200, URZ ;  /* 0x000012002c047890 */ /* 0x000fe4000fffe0ff */
[----:B------:R-:W-:Y:S02]  /*6550*/  USHF.L.U32 UR9, UR45, 0x6, URZ ;  /* 0x000000062d097899 */ /* 0x000fe400080006ff */
[----:B------:R-:W-:Y:S02]  /*6560*/  USHF.L.U32 UR10, UR46, 0x6, URZ ;  /* 0x000000062e0a7899 */ /* 0x000fe400080006ff */
[----:B------:R-:W-:Y:S01]  /*6570*/  MOV R86, UR4 ;  /* 0x0000000400567c02 */ /* 0x000fe20008000f00 */
[----:B------:R-:W-:Y:S01]  /*6580*/  UIADD3 UR4, UP0, UPT, UR62, 0x680, URZ ;  /* 0x000006803e047890 */ /* 0x000fe2000ff1e0ff */
[----:B------:R-:W-:Y:S02]  /*6590*/  UMOV UR11, UR36 ;  /* 0x00000024000b7c82 */ /* 0x000fe40008000000 */
[----:B------:R-:W-:Y:S01]  /*65a0*/  R2UR UR8, R86 ;  /* 0x00000000560872ca */ /* 0x000fe200000e0000 */
[----:B------:R-:W-:Y:S11]  /*65b0*/  UIADD3.X UR5, UPT, UPT, URZ, UR63, URZ, UP0, !UPT ;  /* 0x0000003fff057290 */ /* 0x000ff600087fe4ff */
[----:B------:R-:W-:Y:S01]  /*65c0*/  @!UPT UIADD3 URZ, UPT, UPT, URZ, URZ, URZ ;  /* 0x000000fffffff290 */ /* 0x000fe2000fffe0ff */
[----:B------:R3:W-:Y:S01]  /*65d0*/  UTMASTG.3D [UR8], [UR4] ;  /* 0x00000008040073b5 */ /* 0x0007e20008010000 */
[----:B------:R0:W-:Y:S01]  /*65e0*/  UTMACMDFLUSH ;  /* 0x00000000000079b7 */ /* 0x0001e20000000000 */
[----:B---3--:R-:W-:Y:S04]  /*65f0*/  DEPBAR.LE SB0, 0x0 ;  /* 0x000080000000791a */ /* 0x008fe80000000000 */
.L_x_99:
[----:B------:R-:W-:Y:S05]  /*6600*/  BSYNC.RECONVERGENT B0 ;  /* 0x0000000000007941 */ /* 0x000fea0003800200 */
.L_x_98:
[----:B------:R-:W-:Y:S01]  /*6610*/  BAR.SYNC.DEFER_BLOCKING 0x1, 0x80 ;  /* 0x0042000000007b1d */ /* 0x000fe20000010000 */
[----:B------:R-:W-:Y:S01]  /*6620*/  ISETP.NE.AND P0, PT, R82, 0x2, PT ;  /* 0x000000025200780c */ /* 0x000fe20003f05270 */
[----:B------:R-:W-:Y:S01]  /*6630*/  UISETP.NE.AND UP0, UPT, UR47, URZ, UPT ;  /* 0x000000ff2f00728c */ /* 0x000fe2000bf05270 */
[----:B------:R-:W-:Y:S01]  /*6640*/  ISETP.NE.AND P1, PT, R36, 0x4, PT ;  /* 0x000000042400780c */ /* 0x000fe20003f25270 */
[----:B------:R-:W-:Y:S01]  /*6650*/  UIADD3 UR45, UPT, UPT, UR37, UR57, URZ ;  /* 0x00000039252d7290 */ /* 0x000fe2000fffe0ff */
[----:B------:R-:W-:Y:S01]  /*6660*/  SEL R2, RZ, 0x1, P0 ;  /* 0x00000001ff027807 */ /* 0x000fe20000000000 */
[----:B------:R-:W-:Y:S01]  /*6670*/  UIADD3 UR46, UPT, UPT, UR38, UR60, URZ ;  /* 0x0000003c262e7290 */ /* 0x000fe2000fffe0ff */
[----:B------:R-:W-:Y:S02]  /*6680*/  SEL R0, RZ, 0x1, P1 ;  /* 0x00000001ff007807 */ /* 0x000fe40000800000 */
[----:B------:R-:W-:Y:S02]  /*6690*/  LOP3.LUT R84, R84, R2, RZ, 0x3c, !PT ;  /* 0x0000000254547212 */ /* 0x000fe400078e3cff */
[----:B------:R-:W-:Y:S02]  /*66a0*/  LOP3.LUT R85, R85, R0, RZ, 0x3c, !PT ;  /* 0x0000000055557212 */ /* 0x000fe400078e3cff */
[----:B------:R-:W-:Y:S02]  /*66b0*/  SEL R82, R82, RZ, P0 ;  /* 0x000000ff52527207 */ /* 0x000fe40000000000 */
[----:B------:R-:W-:Y:S01]  /*66c0*/  SEL R36, R36, RZ, P1 ;  /* 0x000000ff24247207 */ /* 0x000fe20000800000 */
[----:B------:R-:W-:Y:S01]  /*66d0*/  UMOV UR36, UR51 ;  /* 0x0000003300247c82 */ /* 0x000fe20008000000 */
[----:B------:R-:W-:Y:S05]  /*66e0*/  BRA.U UP0, `(.L_x_100) ;  /* 0xffffffe500107547 */ /* 0x000fea000b83ffff */
[----:B------:R-:W-:Y:S05]  /*66f0*/  EXIT ;  /* 0x000000000000794d */ /* 0x000fea0003800000 */
.L_x_24:
[----:B---3--:R3:W4:Y:S02]  /*6700*/  SYNCS.PHASECHK.TRANS64.TRYWAIT P0, [R0+URZ+0xc0], R2 ;  /* 0x0000c002000075a7 */ /* 0x00872400080011ff */
[----:B----4-:R-:W-:Y:S05]  /*6710*/  @!P0 NANOSLEEP.SYNCS 0x989680 ;  /* 0x009896800000895d */ /* 0x010fea0003900000 */
[----:B------:R-:W4:Y:S02]  /*6720*/  @!P0 SYNCS.PHASECHK.TRANS64 P0, [R0+URZ+0xc0], R2 ;  /* 0x0000c002000085a7 */ /* 0x000f2400080010ff */
[----:B----4-:R-:W-:Y:S05]  /*6730*/  @!P0 BRA `(.L_x_24) ;  /* 0xfffffffc00f08947 */ /* 0x010fea000383ffff */
[----:B------:R-:W-:Y:S05]  /*6740*/  BRA `(.L_x_101) ;  /* 0xffffffb0001c7947 */ /* 0x000fea000383ffff */
.L_x_27:
[----:B--2---:R-:W-:-:S07]  /*6750*/  MOV R0, UR33 ;  /* 0x0000002100007c02 */ /* 0x004fce0008000f00 */
.L_x_102:
[----:B--2---:R2:W3:Y:S02]  /*6760*/  SYNCS.PHASECHK.TRANS64.TRYWAIT P0, [R0+URZ+0x18], R3 ;  /* 0x00001803000075a7 */ /* 0x0044e400080011ff */
[----:B---3--:R-:W-:Y:S05]  /*6770*/  @!P0 NANOSLEEP.SYNCS 0x989680 ;  /* 0x009896800000895d */ /* 0x008fea0003900000 */
[----:B------:R-:W3:Y:S02]  /*6780*/  @!P0 SYNCS.PHASECHK.TRANS64 P0, [R0+URZ+0x18], R3 ;  /* 0x00001803000085a7 */ /* 0x000ee400080010ff */
[----:B---3--:R-:W-:Y:S05]  /*6790*/  @!P0 BRA `(.L_x_102) ;  /* 0xfffffffc00f08947 */ /* 0x008fea000383ffff */
[----:B------:R-:W-:Y:S05]  /*67a0*/  BRA `(.L_x_26) ;  /* 0xffffffb000647947 */ /* 0x000fea000383ffff */
.L_x_34:
[----:B-1----:R-:W-:-:S07]  /*67b0*/  MOV R0, UR17 ;  /* 0x0000001100007c02 */ /* 0x002fce0008000f00 */
.L_x_103:
[----:B-1----:R1:W2:Y:S02]  /*67c0*/  SYNCS.PHASECHK.TRANS64.TRYWAIT P0, [R0+URZ+0x18], R3 ;  /* 0x00001803000075a7 */ /* 0x0022a400080011ff */
[----:B--2---:R-:W-:Y:S05]  /*67d0*/  @!P0 NANOSLEEP.SYNCS 0x989680 ;  /* 0x009896800000895d */ /* 0x004fea0003900000 */
[----:B------:R-:W2:Y:S02]  /*67e0*/  @!P0 SYNCS.PHASECHK.TRANS64 P0, [R0+URZ+0x18], R3 ;  /* 0x00001803000085a7 */ /* 0x000ea400080010ff */
[----:B--2---:R-:W-:Y:S05]  /*67f0*/  @!P0 BRA `(.L_x_103) ;  /* 0xfffffffc00f08947 */ /* 0x004fea000383ffff */
[----:B------:R-:W-:Y:S05]  /*6800*/  BRA `(.L_x_33) ;  /* 0xffffffb400207947 */ /* 0x000fea000383ffff */
.L_x_39:
[----:B-1----:R1:W2:Y:S02]  /*6810*/  SYNCS.PHASECHK.TRANS64.TRYWAIT P0, [R3+URZ+0x50], R0 ;  /* 0x00005000030075a7 */ /* 0x0022a400080011ff */
[----:B--2---:R-:W-:Y:S05]  /*6820*/  @!P0 NANOSLEEP.SYNCS 0x989680 ;  /* 0x009896800000895d */ /* 0x004fea0003900000 */
[----:B------:R-:W2:Y:S02]  /*6830*/  @!P0 SYNCS.PHASECHK.TRANS64 P0, [R3+URZ+0x50], R0 ;  /* 0x00005000030085a7 */ /* 0x000ea400080010ff */
[----:B--2---:R-:W-:Y:S05]  /*6840*/  @!P0 BRA `(.L_x_39) ;  /* 0xfffffffc00f08947 */ /* 0x004fea000383ffff */
[----:B------:R-:W-:Y:S05]  /*6850*/  BRA `(.L_x_104) ;  /* 0xffffffb400c47947 */ /* 0x000fea000383ffff */
.L_x_43:
[----:B------:R-:W-:-:S07]  /*6860*/  MOV R0, UR4 ;  /* 0x0000000400007c02 */ /* 0x000fce0008000f00 */
.L_x_105:
[----:B-1----:R1:W2:Y:S02]  /*6870*/  SYNCS.PHASECHK.TRANS64.TRYWAIT P0, [R0+URZ], R2 ;  /* 0x00000002000075a7 */ /* 0x0022a400080011ff */
[----:B--2---:R-:W-:Y:S05]  /*6880*/  @!P0 NANOSLEEP.SYNCS 0x989680 ;  /* 0x009896800000895d */ /* 0x004fea0003900000 */
[----:B------:R-:W2:Y:S02]  /*6890*/  @!P0 SYNCS.PHASECHK.TRANS64 P0, [R0+URZ], R2 ;  /* 0x00000002000085a7 */ /* 0x000ea400080010ff */
[----:B--2---:R-:W-:Y:S05]  /*68a0*/  @!P0 BRA `(.L_x_105) ;  /* 0xfffffffc00f08947 */ /* 0x004fea000383ffff */
[----:B------:R-:W-:Y:S05]  /*68b0*/  BRA `(.L_x_106) ;  /* 0xffffffbc00687947 */ /* 0x000fea000383ffff */
.L_x_44:
[----:B------:R-:W-:-:S07]  /*68c0*/  MOV R0, UR5 ;  /* 0x0000000500007c02 */ /* 0x000fce0008000f00 */
.L_x_107:
[----:B-1----:R1:W2:Y:S02]  /*68d0*/  SYNCS.PHASECHK.TRANS64.TRYWAIT P0, [R0+URZ], R2 ;  /* 0x00000002000075a7 */ /* 0x0022a400080011ff */
[----:B--2---:R-:W-:Y:S05]  /*68e0*/  @!P0 NANOSLEEP.SYNCS 0x989680 ;  /* 0x009896800000895d */ /* 0x004fea0003900000 */
[----:B------:R-:W2:Y:S02]  /*68f0*/  @!P0 SYNCS.PHASECHK.TRANS64 P0, [R0+URZ], R2 ;  /* 0x00000002000085a7 */ /* 0x000ea400080010ff */
[----:B--2---:R-:W-:Y:S05]  /*6900*/  @!P0 BRA `(.L_x_107) ;  /* 0xfffffffc00f08947 */ /* 0x004fea000383ffff */
[----:B------:R-:W-:Y:S05]  /*6910*/  BRA `(.L_x_108) ;  /* 0xffffffbc00747947 */ /* 0x000fea000383ffff */
.L_x_47:
[----:B--2---:R2:W3:Y:S02]  /*6920*/  SYNCS.PHASECHK.TRANS64.TRYWAIT P0, [R2+URZ+0xb0], R4 ;  /* 0x0000b004020075a7 */ /* 0x0044e400080011ff */
[----:B---3--:R-:W-:Y:S05]  /*6930*/  @!P0 NANOSLEEP.SYNCS 0x989680 ;  /* 0x009896800000895d */ /* 0x008fea0003900000 */
[----:B------:R-:W3:Y:S02]  /*6940*/  @!P0 SYNCS.PHASECHK.TRANS64 P0, [R2+URZ+0xb0], R4 ;  /* 0x0000b004020085a7 */ /* 0x000ee400080010ff */
[----:B---3--:R-:W-:Y:S05]  /*6950*/  @!P0 BRA `(.L_x_47) ;  /* 0xfffffffc00f08947 */ /* 0x008fea000383ffff */
[----:B------:R-:W-:Y:S05]  /*6960*/  BRA `(.L_x_109) ;  /* 0xffffffbc00d07947 */ /* 0x000fea000383ffff */
.L_x_48:
[----:B------:R-:W-:-:S07]  /*6970*/  MOV R2, UR4 ;  /* 0x0000000400027c02 */ /* 0x000fce0008000f00 */
.L_x_110:
[----:B--2---:R2:W3:Y:S02]  /*6980*/  SYNCS.PHASECHK.TRANS64.TRYWAIT P0, [R2+URZ+0x60], R5 ;  /* 0x00006005020075a7 */ /* 0x0044e400080011ff */
[----:B---3--:R-:W-:Y:S05]  /*6990*/  @!P0 NANOSLEEP.SYNCS 0x989680 ;  /* 0x009896800000895d */ /* 0x008fea0003900000 */
[----:B------:R-:W3:Y:S02]  /*69a0*/  @!P0 SYNCS.PHASECHK.TRANS64 P0, [R2+URZ+0x60], R5 ;  /* 0x00006005020085a7 */ /* 0x000ee400080010ff */
[----:B---3--:R-:W-:Y:S05]  /*69b0*/  @!P0 BRA `(.L_x_110) ;  /* 0xfffffffc00f08947 */ /* 0x008fea000383ffff */
[----:B------:R-:W-:Y:S05]  /*69c0*/  BRA `(.L_x_111) ;  /* 0xffffffbc00e07947 */ /* 0x000fea000383ffff */
.L_x_49:
[----:B--2---:R2:W3:Y:S02]  /*69d0*/  SYNCS.PHASECHK.TRANS64.TRYWAIT P1, [R2+URZ+0x50], R4 ;  /* 0x00005004020075a7 */ /* 0x0044e400080211ff */
[----:B---3--:R-:W-:Y:S05]  /*69e0*/  @!P1 NANOSLEEP.SYNCS 0x989680 ;  /* 0x009896800000995d */ /* 0x008fea0003900000 */
[----:B------:R-:W3:Y:S02]  /*69f0*/  @!P1 SYNCS.PHASECHK.TRANS64 P1, [R2+URZ+0x50], R4 ;  /* 0x00005004020095a7 */ /* 0x000ee400080210ff */
[----:B---3--:R-:W-:Y:S05]  /*6a00*/  @!P1 BRA `(.L_x_49) ;  /* 0xfffffffc00f09947 */ /* 0x008fea000383ffff */
[----:B------:R-:W-:Y:S05]  /*6a10*/  BRA `(.L_x_112) ;  /* 0xffffffc000107947 */ /* 0x000fea000383ffff */
.L_x_52:
[----:B------:R-:W-:-:S07]  /*6a20*/  MOV R0, UR4 ;  /* 0x0000000400007c02 */ /* 0x000fce0008000f00 */
.L_x_113:
[----:B--2---:R2:W3:Y:S02]  /*6a30*/  SYNCS.PHASECHK.TRANS64.TRYWAIT P0, [R0+URZ+0x60], R2 ;  /* 0x00006002000075a7 */ /* 0x0044e400080011ff */
[----:B---3--:R-:W-:Y:S05]  /*6a40*/  @!P0 NANOSLEEP.SYNCS 0x989680 ;  /* 0x009896800000895d */ /* 0x008fea0003900000 */
[----:B------:R-:W3:Y:S02]  /*6a50*/  @!P0 SYNCS.PHASECHK.TRANS64 P0, [R0+URZ+0x60], R2 ;  /* 0x00006002000085a7 */ /* 0x000ee400080010ff */
[----:B---3--:R-:W-:Y:S05]  /*6a60*/  @!P0 BRA `(.L_x_113) ;  /* 0xfffffffc00f08947 */ /* 0x008fea000383ffff */
[----:B------:R-:W-:Y:S05]  /*6a70*/  BRA `(.L_x_51) ;  /* 0xffffffc000647947 */ /* 0x000fea000383ffff */
.L_x_59:
[----:B-1----:R1:W2:Y:S02]  /*6a80*/  SYNCS.PHASECHK.TRANS64.TRYWAIT P1, [R0+URZ+0x50], R2 ;  /* 0x00005002000075a7 */ /* 0x0022a400080211ff */
[----:B--2---:R-:W-:Y:S05]  /*6a90*/  @!P1 NANOSLEEP.SYNCS 0x989680 ;  /* 0x009896800000995d */ /* 0x004fea0003900000 */
[----:B------:R-:W2:Y:S02]  /*6aa0*/  @!P1 SYNCS.PHASECHK.TRANS64 P1, [R0+URZ+0x50], R2 ;  /* 0x00005002000095a7 */ /* 0x000ea400080210ff */
[----:B--2---:R-:W-:Y:S05]  /*6ab0*/  @!P1 BRA `(.L_x_59) ;  /* 0xfffffffc00f09947 */ /* 0x004fea000383ffff */
[----:B------:R-:W-:Y:S05]  /*6ac0*/  BRA `(.L_x_114) ;  /* 0xffffffc400c87947 */ /* 0x000fea000383ffff */
.L_x_60:
[----:B------:R-:W-:-:S07]  /*6ad0*/  MOV R2, UR23 ;  /* 0x0000001700027c02 */ /* 0x000fce0008000f00 */
.L_x_115:
[----:B-1----:R1:W2:Y:S02]  /*6ae0*/  SYNCS.PHASECHK.TRANS64.TRYWAIT P0, [R2+URZ+0x90], R0 ;  /* 0x00009000020075a7 */ /* 0x0022a400080011ff */
[----:B--2---:R-:W-:Y:S05]  /*6af0*/  @!P0 NANOSLEEP.SYNCS 0x989680 ;  /* 0x009896800000895d */ /* 0x004fea0003900000 */
[----:B------:R-:W2:Y:S02]  /*6b00*/  @!P0 SYNCS.PHASECHK.TRANS64 P0, [R2+URZ+0x90], R0 ;  /* 0x00009000020085a7 */ /* 0x000ea400080010ff */
[----:B--2---:R-:W-:Y:S05]  /*6b10*/  @!P0 BRA `(.L_x_115) ;  /* 0xfffffffc00f08947 */ /* 0x004fea000383ffff */
[----:B------:R-:W-:Y:S05]  /*6b20*/  BRA `(.L_x_116) ;  /* 0xffffffc800187947 */ /* 0x000fea000383ffff */
.L_x_63:
[----:B------:R-:W-:Y:S07]  /*6b30*/  MOV R0, UR5 ;  /* 0x0000000500007c02 */ /* 0x000fee0008000f00 */
.L_x_117:
[----:B-1----:R1:W2:Y:S02]  /*6b40*/  SYNCS.PHASECHK.TRANS64.TRYWAIT P0, [R0+URZ], R2 ;  /* 0x00000002000075a7 */ /* 0x0022a400080011ff */
[----:B--2---:R-:W-:Y:S05]  /*6b50*/  @!P0 NANOSLEEP.SYNCS 0x989680 ;  /* 0x009896800000895d */ /* 0x004fea0003900000 */
[----:B------:R-:W2:Y:S02]  /*6b60*/  @!P0 SYNCS.PHASECHK.TRANS64 P0, [R0+URZ], R2 ;  /* 0x00000002000085a7 */ /* 0x000ea400080010ff */
[----:B--2---:R-:W-:Y:S05]  /*6b70*/  @!P0 BRA `(.L_x_117) ;  /* 0xfffffffc00f08947 */ /* 0x004fea000383ffff */
[----:B------:R-:W-:Y:S05]  /*6b80*/  BRA `(.L_x_62) ;  /* 0xffffffc800347947 */ /* 0x000fea000383ffff */
.L_x_66:
[----:B------:R-:W-:-:S07]  /*6b90*/  MOV R0, UR4 ;  /* 0x0000000400007c02 */ /* 0x000fce0008000f00 */
.L_x_118:
[----:B--2---:R2:W4:Y:S02]  /*6ba0*/  SYNCS.PHASECHK.TRANS64.TRYWAIT P0, [R0+URZ], R2 ;  /* 0x00000002000075a7 */ /* 0x00452400080011ff */
[----:B----4-:R-:W-:Y:S05]  /*6bb0*/  @!P0 NANOSLEEP.SYNCS 0x989680 ;  /* 0x009896800000895d */ /* 0x010fea0003900000 */
[----:B------:R-:W4:Y:S02]  /*6bc0*/  @!P0 SYNCS.PHASECHK.TRANS64 P0, [R0+URZ], R2 ;  /* 0x00000002000085a7 */ /* 0x000f2400080010ff */
[----:B----4-:R-:W-:Y:S05]  /*6bd0*/  @!P0 BRA `(.L_x_118) ;  /* 0xfffffffc00f08947 */ /* 0x010fea000383ffff */
[----:B------:R-:W-:Y:S05]  /*6be0*/  BRA `(.L_x_119) ;  /* 0xffffffc800e87947 */ /* 0x000fea000383ffff */
.L_x_67:
[----:B------:R-:W-:-:S07]  /*6bf0*/  MOV R0, UR5 ;  /* 0x0000000500007c02 */ /* 0x000fce0008000f00 */
.L_x_120:
[----:B-1----:R1:W2:Y:S02]  /*6c00*/  SYNCS.PHASECHK.TRANS64.TRYWAIT P0, [R0+URZ], R3 ;  /* 0x00000003000075a7 */ /* 0x0022a400080011ff */
[----:B--2---:R-:W-:Y:S05]  /*6c10*/  @!P0 NANOSLEEP.SYNCS 0x989680 ;  /* 0x009896800000895d */ /* 0x004fea0003900000 */
[----:B------:R-:W2:Y:S02]  /*6c20*/  @!P0 SYNCS.PHASECHK.TRANS64 P0, [R0+URZ], R3 ;  /* 0x00000003000085a7 */ /* 0x000ea400080010ff */
[----:B--2---:R-:W-:Y:S05]  /*6c30*/  @!P0 BRA `(.L_x_120) ;  /* 0xfffffffc00f08947 */ /* 0x004fea000383ffff */
[----:B------:R-:W-:Y:S05]  /*6c40*/  BRA `(.L_x_121) ;  /* 0xffffffc800f47947 */ /* 0x000fea000383ffff */
.L_x_68:
[----:B------:R-:W-:-:S07]  /*6c50*/  MOV R0, UR5 ;  /* 0x0000000500007c02 */ /* 0x000fce0008000f00 */
.L_x_122:
[----:B-1----:R1:W2:Y:S02]  /*6c60*/  SYNCS.PHASECHK.TRANS64.TRYWAIT P0, [R0+URZ], R3 ;  /* 0x00000003000075a7 */ /* 0x0022a400080011ff */
[----:B--2---:R-:W-:Y:S05]  /*6c70*/  @!P0 NANOSLEEP.SYNCS 0x989680 ;  /* 0x009896800000895d */ /* 0x004fea0003900000 */
[----:B------:R-:W2:Y:S02]  /*6c80*/  @!P0 SYNCS.PHASECHK.TRANS64 P0, [R0+URZ], R3 ;  /* 0x00000003000085a7 */ /* 0x000ea400080010ff */
[----:B--2---:R-:W-:Y:S05]  /*6c90*/  @!P0 BRA `(.L_x_122) ;  /* 0xfffffffc00f08947 */ /* 0x004fea000383ffff */
[----:B------:R-:W-:Y:S05]  /*6ca0*/  BRA `(.L_x_123) ;  /* 0xffffffcc00007947 */ /* 0x000fea000383ffff */
.L_x_69:
[----:B-1----:R-:W-:-:S07]  /*6cb0*/  MOV R0, UR4 ;  /* 0x0000000400007c02 */ /* 0x002fce0008000f00 */
.L_x_124:
[----:B-1----:R1:W2:Y:S02]  /*6cc0*/  SYNCS.PHASECHK.TRANS64.TRYWAIT P0, [R0+URZ], R2 ;  /* 0x00000002000075a7 */ /* 0x0022a400080011ff */
[----:B--2---:R-:W-:Y:S05]  /*6cd0*/  @!P0 NANOSLEEP.SYNCS 0x989680 ;  /* 0x009896800000895d */ /* 0x004fea0003900000 */
[----:B------:R-:W2:Y:S02]  /*6ce0*/  @!P0 SYNCS.PHASECHK.TRANS64 P0, [R0+URZ], R2 ;  /* 0x00000002000085a7 */ /* 0x000ea400080010ff */
[----:B--2---:R-:W-:Y:S05]  /*6cf0*/  @!P0 BRA `(.L_x_124) ;  /* 0xfffffffc00f08947 */ /* 0x004fea000383ffff */
[----:B------:R-:W-:Y:S05]  /*6d00*/  BRA `(.L_x_125) ;  /* 0xffffffcc000c7947 */ /* 0x000fea000383ffff */
.L_x_74:
[----:B--2---:R2:W3:Y:S02]  /*6d10*/  SYNCS.PHASECHK.TRANS64.TRYWAIT P0, [R3+URZ+0x50], R0 ;  /* 0x00005000030075a7 */ /* 0x0044e400080011ff */
[----:B---3--:R-:W-:Y:S05]  /*6d20*/  @!P0 NANOSLEEP.SYNCS 0x989680 ;  /* 0x009896800000895d */ /* 0x008fea0003900000 */
[----:B------:R-:W3:Y:S02]  /*6d30*/  @!P0 SYNCS.PHASECHK.TRANS64 P0, [R3+URZ+0x50], R0 ;  /* 0x00005000030085a7 */ /* 0x000ee400080010ff */
[----:B---3--:R-:W-:Y:S05]  /*6d40*/  @!P0 BRA `(.L_x_74) ;  /* 0xfffffffc00f08947 */ /* 0x008fea000383ffff */
[----:B------:R-:W-:Y:S05]  /*6d50*/  BRA `(.L_x_126) ;  /* 0xffffffd000347947 */ /* 0x000fea000383ffff */
.L_x_77:
[----:B--2---:R-:W-:Y:S07]  /*6d60*/  MOV R0, UR17 ;  /* 0x0000001100007c02 */ /* 0x004fee0008000f00 */
.L_x_127:
[----:B--2---:R2:W3:Y:S02]  /*6d70*/  SYNCS.PHASECHK.TRANS64.TRYWAIT P1, [R0+URZ+0x48], R3 ;  /* 0x00004803000075a7 */ /* 0x0044e400080211ff */
[----:B---3--:R-:W-:Y:S05]  /*6d80*/  @!P1 NANOSLEEP.SYNCS 0x989680 ;  /* 0x009896800000995d */ /* 0x008fea0003900000 */
[----:B------:R-:W3:Y:S02]  /*6d90*/  @!P1 SYNCS.PHASECHK.TRANS64 P1, [R0+URZ+0x48], R3 ;  /* 0x00004803000095a7 */ /* 0x000ee400080210ff */
[----:B---3--:R-:W-:Y:S05]  /*6da0*/  @!P1 BRA `(.L_x_127) ;  /* 0xfffffffc00f09947 */ /* 0x008fea000383ffff */
[----:B------:R-:W-:Y:S05]  /*6db0*/  BRA `(.L_x_76) ;  /* 0xffffffd400a87947 */ /* 0x000fea000383ffff */
.L_x_80:
[----:B--2---:R-:W-:Y:S07]  /*6dc0*/  MOV R0, UR17 ;  /* 0x0000001100007c02 */ /* 0x004fee0008000f00 */
.L_x_128:
[----:B--2---:R2:W3:Y:S02]  /*6dd0*/  SYNCS.PHASECHK.TRANS64.TRYWAIT P0, [R0+URZ+0x38], R2 ;  /* 0x00003802000075a7 */ /* 0x0044e400080011ff */
[----:B---3--:R-:W-:Y:S05]  /*6de0*/  @!P0 NANOSLEEP.SYNCS 0x989680 ;  /* 0x009896800000895d */ /* 0x008fea0003900000 */
[----:B------:R-:W3:Y:S02]  /*6df0*/  @!P0 SYNCS.PHASECHK.TRANS64 P0, [R0+URZ+0x38], R2 ;  /* 0x00003802000085a7 */ /* 0x000ee400080010ff */
[----:B---3--:R-:W-:Y:S05]  /*6e00*/  @!P0 BRA `(.L_x_128) ;  /* 0xfffffffc00f08947 */ /* 0x008fea000383ffff */
[----:B------:R-:W-:Y:S05]  /*6e10*/  BRA `(.L_x_129) ;  /* 0xffffffd400fc7947 */ /* 0x000fea000383ffff */
.L_x_83:
[----:B---3--:R3:W1:Y:S02]  /*6e20*/  SYNCS.PHASECHK.TRANS64.TRYWAIT P0, [R3+URZ+0x50], R0 ;  /* 0x00005000030075a7 */ /* 0x00866400080011ff */
[----:B-1----:R-:W-:Y:S05]  /*6e30*/  @!P0 NANOSLEEP.SYNCS 0x989680 ;  /* 0x009896800000895d */ /* 0x002fea0003900000 */
[----:B------:R-:W1:Y:S02]  /*6e40*/  @!P0 SYNCS.PHASECHK.TRANS64 P0, [R3+URZ+0x50], R0 ;  /* 0x00005000030085a7 */ /* 0x000e6400080010ff */
[----:B-1----:R-:W-:Y:S05]  /*6e50*/  @!P0 BRA `(.L_x_83) ;  /* 0xfffffffc00f08947 */ /* 0x002fea000383ffff */
[----:B------:R-:W-:Y:S05]  /*6e60*/  BRA `(.L_x_130) ;  /* 0xffffffdc00447947 */ /* 0x000fea000383ffff */
.L_x_94:
[----:B-1----:R-:W-:Y:S04]  /*6e70*/  MOV R0, UR44 ;  /* 0x0000002c00007c02 */ /* 0x002fe80008000f00 */
[----:B------:R1:W2:Y:S03]  /*6e80*/  SYNCS.PHASECHK.TRANS64.TRYWAIT P1, [R0+URZ+0x30], R4 ;  /* 0x00003004000075a7 */ /* 0x0002a600080211ff */
[----:B--2---:R-:W-:Y:S05]  /*6e90*/  @!P1 NANOSLEEP.SYNCS 0x989680 ;  /* 0x009896800000995d */ /* 0x004fea0003900000 */
[----:B------:R-:W2:Y:S02]  /*6ea0*/  @!P1 SYNCS.PHASECHK.TRANS64 P1, [R0+URZ+0x30], R4 ;  /* 0x00003004000095a7 */ /* 0x000ea400080210ff */
[----:B--2---:R-:W-:Y:S05]  /*6eb0*/  @!P1 BRA `(.L_x_94) ;  /* 0xfffffffc00ec9947 */ /* 0x004fea000383ffff */
[----:B------:R-:W-:Y:S05]  /*6ec0*/  BRA `(.L_x_93) ;  /* 0xffffffe800947947 */ /* 0x000fea000383ffff */
.L_x_96:
[----:B------:R1:W1:Y:S02]  /*6ed0*/  SYNCS.PHASECHK.TRANS64.TRYWAIT P1, [R16+URZ+0x70], R3 ;  /* 0x00007003100075a7 */ /* 0x00026400080211ff */
[----:B-1----:R-:W-:Y:S05]  /*6ee0*/  @!P1 NANOSLEEP.SYNCS 0x989680 ;  /* 0x009896800000995d */ /* 0x002fea0003900000 */
[----:B------:R-:W1:Y:S02]  /*6ef0*/  @!P1 SYNCS.PHASECHK.TRANS64 P1, [R16+URZ+0x70], R3 ;  /* 0x00007003100095a7 */ /* 0x000e6400080210ff */
[----:B-1----:R-:W-:Y:S05]  /*6f00*/  @!P1 BRA `(.L_x_96) ;  /* 0xfffffffc00f09947 */ /* 0x002fea000383ffff */
[----:B------:R-:W-:Y:S05]  /*6f10*/  BRA `(.L_x_95) ;  /* 0xffffffe800d07947 */ /* 0x000fea000383ffff */
        .weak           $__internal_0_$__cuda_sm10x_tcgen05_guardrail_trap_col_being_dealloced_not_returned_by_alloc
        .type           $__internal_0_$__cuda_sm10x_tcgen05_guardrail_trap_col_being_dealloced_not_returned_by_alloc,@function
        .size           $__internal_0_$__cuda_sm10x_tcgen05_guardrail_trap_col_being_dealloced_not_returned_by_alloc,($__internal_1_$__cuda_sm10x_tcgen05_guardrail_trap_phase_invalid_during_alloc - $__internal_0_$__cuda_sm10x_tcgen05_guardrail_trap_col_being_dealloced_not_returned_by_alloc)
$__internal_0_$__cuda_sm10x_tcgen05_guardrail_trap_col_being_dealloced_not_returned_by_alloc:
[----:B------:R-:W-:Y:S05]  /*6f20*/  BPT.TRAP 0x1 ;  /* 0x000000040000795c */ /* 0x000fea0000300000 */
[----:B------:R-:W-:-:S04]  /*6f30*/  HFMA2 R3, -RZ, RZ, 0, 0 ;  /* 0x00000000ff037431 */ /* 0x000fc800000001ff */
[----:B------:R-:W-:Y:S05]  /*6f40*/  RET.REL.NODEC R2 `(_ZN7cutlass13device_kernelINS_4gemm6kernel13GemmUniversalIN4cute5tupleIJiiiiEEENS1_10collective13CollectiveMmaINS1_35MainloopSm100TmaUmmaWarpSpecializedILi3ELi2ELi4ENS5_IJNS4_1CILi2EEENSA_ILi1EEESC_EEEEENS5_IJNSA_ILi64EEESF_SF_EEEaNS5_IJlSC_lEEEaSH_NS4_8TiledMMAINS4_8MMA_AtomIJNS4_15SM100_MMA_S8_SSIaaiLi64ELi64ELNS4_4UMMA5MajorE0ELSM_0ELNSL_8SaturateE0EEEEEENS4_6LayoutINS5_IJSC_SC_SC_EEENS5_IJNSA_ILi0EEESS_SS_EEEEENS5_IJNS4_10UnderscoreESV_SV_EEEEENS4_13SM90_TMA_LOADENS4_14ComposedLayoutINS4_7SwizzleILi2ELi4ELi3EEENS4_18smem_ptr_flag_bitsILi8EEENSQ_INS5_IJNSA_ILi8EEESF_EEENS5_IJSF_SC_EEEEEEEvNS4_8identityENS4_23SM90_TMA_LOAD_MULTICASTES18_vS19_EENS_8epilogue10collective18CollectiveEpilogueINS1C_23Sm100TmaWarpSpecializedILi1ELi1ELi32ELb0ELb0EEEJSG_NS5_IJNSQ_ISF_SC_EES1H_EEEaSH_aSH_NS1C_6fusion15FusionCallbacksIS1G_NS1J_17LinearCombinationIaiaiLNS_15FloatRoundStyleE2EEESG_S1I_JEEENS4_5SM1004TMEM4LOAD26SM100_TMEM_LOAD_16dp32b32xESY_S18_NS4_39AutoVectorizingCopyWithAssumedAlignmentILi128EEENS4_14SM90_TMA_STOREES18_S1U_S1U_EEEvvEEEEvNT_6ParamsE) ;  /* 0xffffff90022c7950 */ /* 0x000fea0003c3ffff */
        .weak           $__internal_1_$__cuda_sm10x_tcgen05_guardrail_trap_phase_invalid_during_alloc
        .type           $__internal_1_$__cuda_sm10x_tcgen05_guardrail_trap_phase_invalid_during_alloc,@function
        .size           $__internal_1_$__cuda_sm10x_tcgen05_guardrail_trap_phase_invalid_during_alloc,($__internal_2_$__cuda_sm10x_tcgen05_guardrail_trap_unallocated_columns_being_dealloced - $__internal_1_$__cuda_sm10x_tcgen05_guardrail_trap_phase_invalid_during_alloc)
$__internal_1_$__cuda_sm10x_tcgen05_guardrail_trap_phase_invalid_during_alloc:
[----:B------:R-:W-:Y:S05]  /*6f50*/  BPT.TRAP 0x1 ;  /* 0x000000040000795c */ /* 0x000fea0000300000 */
[----:B------:R-:W-:-:S04]  /*6f60*/  MOV R5, 0x0 ;  /* 0x0000000000057802 */ /* 0x000fc80000000f00 */
[----:B------:R-:W-:Y:S05]  /*6f70*/  RET.REL.NODEC R4 `(_ZN7cutlass13device_kernelINS_4gemm6kernel13GemmUniversalIN4cute5tupleIJiiiiEEENS1_10collective13CollectiveMmaINS1_35MainloopSm100TmaUmmaWarpSpecializedILi3ELi2ELi4ENS5_IJNS4_1CILi2EEENSA_ILi1EEESC_EEEEENS5_IJNSA_ILi64EEESF_SF_EEEaNS5_IJlSC_lEEEaSH_NS4_8TiledMMAINS4_8MMA_AtomIJNS4_15SM100_MMA_S8_SSIaaiLi64ELi64ELNS4_4UMMA5MajorE0ELSM_0ELNSL_8SaturateE0EEEEEENS4_6LayoutINS5_IJSC_SC_SC_EEENS5_IJNSA_ILi0EEESS_SS_EEEEENS5_IJNS4_10UnderscoreESV_SV_EEEEENS4_13SM90_TMA_LOADENS4_14ComposedLayoutINS4_7SwizzleILi2ELi4ELi3EEENS4_18smem_ptr_flag_bitsILi8EEENSQ_INS5_IJNSA_ILi8EEESF_EEENS5_IJSF_SC_EEEEEEEvNS4_8identityENS4_23SM90_TMA_LOAD_MULTICASTES18_vS19_EENS_8epilogue10collective18CollectiveEpilogueINS1C_23Sm100TmaWarpSpecializedILi1ELi1ELi32ELb0ELb0EEEJSG_NS5_IJNSQ_ISF_SC_EES1H_EEEaSH_aSH_NS1C_6fusion15FusionCallbacksIS1G_NS1J_17LinearCombinationIaiaiLNS_15FloatRoundStyleE2EEESG_S1I_JEEENS4_5SM1004TMEM4LOAD26SM100_TMEM_LOAD_16dp32b32xESY_S18_NS4_39AutoVectorizingCopyWithAssumedAlignmentILi128EEENS4_14SM90_TMA_STOREES18_S1U_S1U_EEEvvEEEEvNT_6ParamsE) ;  /* 0xffffff9004207950 */ /* 0x000fea0003c3ffff */
        .weak           $__internal_2_$__cuda_sm10x_tcgen05_guardrail_trap_unallocated_columns_being_dealloced
        .type           $__internal_2_$__cuda_sm10x_tcgen05_guardrail_trap_unallocated_columns_being_dealloced,@function
        .size           $__internal_2_$__cuda_sm10x_tcgen05_guardrail_trap_unallocated_columns_being_dealloced,(.L_x_132 - $__internal_2_$__cuda_sm10x_tcgen05_guardrail_trap_unallocated_columns_being_dealloced)
$__internal_2_$__cuda_sm10x_tcgen05_guardrail_trap_unallocated_columns_being_dealloced:
[----:B------:R-:W-:Y:S05]  /*6f80*/  BPT.TRAP 0x1 ;  /* 0x000000040000795c */ /* 0x000fea0000300000 */
[----:B------:R-:W-:-:S04]  /*6f90*/  HFMA2 R3, -RZ, RZ, 0, 0 ;  /* 0x00000000ff037431 */ /* 0x000fc800000001ff */
[----:B------:R-:W-:Y:S05]  /*6fa0*/  RET.REL.NODEC R2 `(_ZN7cutlass13device_kernelINS_4gemm6kernel13GemmUniversalIN4cute5tupleIJiiiiEEENS1_10collective13CollectiveMmaINS1_35MainloopSm100TmaUmmaWarpSpecializedILi3ELi2ELi4ENS5_IJNS4_1CILi2EEENSA_ILi1EEESC_EEEEENS5_IJNSA_ILi64EEESF_SF_EEEaNS5_IJlSC_lEEEaSH_NS4_8TiledMMAINS4_8MMA_AtomIJNS4_15SM100_MMA_S8_SSIaaiLi64ELi64ELNS4_4UMMA5MajorE0ELSM_0ELNSL_8SaturateE0EEEEEENS4_6LayoutINS5_IJSC_SC_SC_EEENS5_IJNSA_ILi0EEESS_SS_EEEEENS5_IJNS4_10UnderscoreESV_SV_EEEEENS4_13SM90_TMA_LOADENS4_14ComposedLayoutINS4_7SwizzleILi2ELi4ELi3EEENS4_18smem_ptr_flag_bitsILi8EEENSQ_INS5_IJNSA_ILi8EEESF_EEENS5_IJSF_SC_EEEEEEEvNS4_8identityENS4_23SM90_TMA_LOAD_MULTICASTES18_vS19_EENS_8epilogue10collective18CollectiveEpilogueINS1C_23Sm100TmaWarpSpecializedILi1ELi1ELi32ELb0ELb0EEEJSG_NS5_IJNSQ_ISF_SC_EES1H_EEEaSH_aSH_NS1C_6fusion15FusionCallbacksIS1G_NS1J_17LinearCombinationIaiaiLNS_15FloatRoundStyleE2EEESG_S1I_JEEENS4_5SM1004TMEM4LOAD26SM100_TMEM_LOAD_16dp32b32xESY_S18_NS4_39AutoVectorizingCopyWithAssumedAlignmentILi128EEENS4_14SM90_TMA_STOREES18_S1U_S1U_EEEvvEEEEvNT_6ParamsE) ;  /* 0xffffff9002147950 */ /* 0x000fea0003c3ffff */
.L_x_131:
[----:B------:R-:W-:-:S00]  /*6fb0*/  BRA `(.L_x_131) ;  /* 0xfffffffc00fc7947 */ /* 0x000fc0000383ffff */
[----:B------:R-:W-:-:S00]  /*6fc0*/  NOP ;  /* 0x0000000000007918 */ /* 0x000fc00000000000 */
        /* <DEDUP_REMOVED lines=11> */
.L_x_132:


//--------------------- .nv.global.init           --------------------------
	.section	.nv.global.init,"aw",@progbits
.nv.global.init:
	.type		$str$27,@object
	.size		$str$27,($str$28 - $str$27)
$str$27:
        /*0000*/ 	.byte	0x28, 0x61, 0x64, 0x64, 0x72, 0x65, 0x73, 0x73, 0x20, 0x26, 0x20, 0x6d, 0x61, 0x73, 0x6b, 0x29
        /*0010*/ 	.byte	0x20, 0x3d, 0x3d, 0x20, 0x30, 0x00
	.type		$str$28,@object
	.size		$str$28,($str$26 - $str$28)
$str$28:
        /*0016*/ 	.byte	0x2f, 0x74, 0x6d, 0x70, 0x2f, 0x63, 0x75, 0x74, 0x6c, 0x61, 0x73, 0x73, 0x5f, 0x73, 0x77, 0x65
        /*0026*/ 	.byte	0x65, 0x70, 0x5f, 0x73, 0x72, 0x63, 0x2f, 0x69, 0x6e, 0x63, 0x6c, 0x75, 0x64, 0x65, 0x2f, 0x63
        /*0036*/ 	.byte	0x75, 0x74, 0x65, 0x2f, 0x70, 0x6f, 0x69, 0x6e, 0x74, 0x65, 0x72, 0x5f, 0x66, 0x6c, 0x61, 0x67
        /*0046*/ 	.byte	0x67, 0x65, 0x64, 0x2e, 0x68, 0x70, 0x70, 0x00
	.type		$str$26,@object
	.size		$str$26,($str$25 - $str$26)
$str$26:
        /*004e*/ 	.byte	0x2f, 0x74, 0x6d, 0x70, 0x2f, 0x63, 0x75, 0x74, 0x6c, 0x61, 0x73, 0x73, 0x5f, 0x73, 0x77, 0x65
        /*005e*/ 	.byte	0x65, 0x70, 0x5f, 0x73, 0x72, 0x63, 0x2f, 0x69, 0x6e, 0x63, 0x6c, 0x75, 0x64, 0x65, 0x2f, 0x63
        /*006e*/ 	.byte	0x75, 0x74, 0x65, 0x2f, 0x61, 0x74, 0x6f, 0x6d, 0x2f, 0x63, 0x6f, 0x70, 0x79, 0x5f, 0x74, 0x72
        /*007e*/ 	.byte	0x61, 0x69, 0x74, 0x73, 0x5f, 0x73, 0x6d, 0x31, 0x30, 0x30, 0x2e, 0x68, 0x70, 0x70, 0x00
	.type		$str$25,@object
	.size		$str$25,(__unnamed_1 - $str$25)
$str$25:
        /*008d*/ 	.byte	0x28, 0x28, 0x75, 0x69, 0x6e, 0x74, 0x33, 0x32, 0x5f, 0x74, 0x28, 0x74, 0x68, 0x72, 0x65, 0x61
        /*009d*/ 	.byte	0x64, 0x49, 0x64, 0x78, 0x2e, 0x78, 0x29, 0x20, 0x2f, 0x20, 0x33, 0x32, 0x29, 0x20, 0x25, 0x20
        /*00ad*/ 	.byte	0x34, 0x29, 0x20, 0x3d, 0x3d, 0x20, 0x28, 0x28, 0x28, 0x74, 0x6d, 0x65, 0x6d, 0x5f, 0x61, 0x64
        /*00bd*/ 	.byte	0x64, 0x72, 0x20, 0x3e, 0x3e, 0x20, 0x31, 0x36, 0x29, 0x20, 0x2f, 0x20, 0x33, 0x32, 0x29, 0x20
        /*00cd*/ 	.byte	0x25, 0x20, 0x34, 0x29, 0x00
	.type		__unnamed_1,@object
	.size		__unnamed_1,(__unnamed_2 - __unnamed_1)
__unnamed_1:
        /*00d2*/ 	.byte	0x61, 0x75, 0x74, 0x6f, 0x20, 0x63, 0x75, 0x74, 0x65, 0x3a, 0x3a, 0x61, 0x73, 0x5f, 0x70, 0x6f
        /* <DEDUP_REMOVED lines=24> */
        /*0262*/ 	.byte	0x00
	.type		__unnamed_2,@object
	.size		__unnamed_2,(.L_2 - __unnamed_2)
__unnamed_2:
        /* <DEDUP_REMOVED lines=41> */
.L_2:


//--------------------- .nv.shared._ZN7cutlass13device_kernelINS_4gemm6kernel13GemmUniversalIN4cute5tupleIJiiiiEEENS1_10collective13CollectiveMmaINS1_35MainloopSm100TmaUmmaWarpSpecializedILi3ELi2ELi4ENS5_IJNS4_1CILi2EEENSA_ILi1EEESC_EEEEENS5_IJNSA_ILi64EEESF_SF_EEEaNS5_IJlSC_lEEEaSH_NS4_8TiledMMAINS4_8MMA_AtomIJNS4_15SM100_MMA_S8_SSIaaiLi64ELi64ELNS4_4UMMA5MajorE0ELSM_0ELNSL_8SaturateE0EEEEEENS4_6LayoutINS5_IJSC_SC_SC_EEENS5_IJNSA_ILi0EEESS_SS_EEEEENS5_IJNS4_10UnderscoreESV_SV_EEEEENS4_13SM90_TMA_LOADENS4_14ComposedLayoutINS4_7SwizzleILi2ELi4ELi3EEENS4_18smem_ptr_flag_bitsILi8EEENSQ_INS5_IJNSA_ILi8EEESF_EEENS5_IJSF_SC_EEEEEEEvNS4_8identityENS4_23SM90_TMA_LOAD_MULTICASTES18_vS19_EENS_8epilogue10collective18CollectiveEpilogueINS1C_23Sm100TmaWarpSpecializedILi1ELi1ELi32ELb0ELb0EEEJSG_NS5_IJNSQ_ISF_SC_EES1H_EEEaSH_aSH_NS1C_6fusion15FusionCallbacksIS1G_NS1J_17LinearCombinationIaiaiLNS_15FloatRoundStyleE2EEESG_S1I_JEEENS4_5SM1004TMEM4LOAD26SM100_TMEM_LOAD_16dp32b32xESY_S18_NS4_39AutoVectorizingCopyWithAssumedAlignmentILi128EEENS4_14SM90_TMA_STOREES18_S1U_S1U_EEEvvEEEEvNT_6ParamsE --------------------------
	.section	.nv.shared._ZN7cutlass13device_kernelINS_4gemm6kernel13GemmUniversalIN4cute5tupleIJiiiiEEENS1_10collective13CollectiveMmaINS1_35MainloopSm100TmaUmmaWarpSpecializedILi3ELi2ELi4ENS5_IJNS4_1CILi2EEENSA_ILi1EEESC_EEEEENS5_IJNSA_ILi64EEESF_SF_EEEaNS5_IJlSC_lEEEaSH_NS4_8TiledMMAINS4_8MMA_AtomIJNS4_15SM100_MMA_S8_SSIaaiLi64ELi64ELNS4_4UMMA5MajorE0ELSM_0ELNSL_8SaturateE0EEEEEENS4_6LayoutINS5_IJSC_SC_SC_EEENS5_IJNSA_ILi0EEESS_SS_EEEEENS5_IJNS4_10UnderscoreESV_SV_EEEEENS4_13SM90_TMA_LOADENS4_14ComposedLayoutINS4_7SwizzleILi2ELi4ELi3EEENS4_18smem_ptr_flag_bitsILi8EEENSQ_INS5_IJNSA_ILi8EEESF_EEENS5_IJSF_SC_EEEEEEEvNS4_8identityENS4_23SM90_TMA_LOAD_MULTICASTES18_vS19_EENS_8epilogue10collective18CollectiveEpilogueINS1C_23Sm100TmaWarpSpecializedILi1ELi1ELi32ELb0ELb0EEEJSG_NS5_IJNSQ_ISF_SC_EES1H_EEEaSH_aSH_NS1C_6fusion15FusionCallbacksIS1G_NS1J_17LinearCombinationIaiaiLNS_15FloatRoundStyleE2EEESG_S1I_JEEENS4_5SM1004TMEM4LOAD26SM100_TMEM_LOAD_16dp32b32xESY_S18_NS4_39AutoVectorizingCopyWithAssumedAlignmentILi128EEENS4_14SM90_TMA_STOREES18_S1U_S1U_EEEvvEEEEvNT_6ParamsE,"aw",@nobits
	.sectionflags	@""
	.align	16
	.zero		1024


//--------------------- .nv.shared.reserved.0     --------------------------
	.section	.nv.shared.reserved.0,"aw",@nobits
	.weak		__nv_reservedSMEM_offset_0_alias
	.size		__nv_reservedSMEM_offset_0_alias, 0, 64
	.other		__nv_reservedSMEM_offset_0_alias,@"STO_CUDA_RESERVED_SHARED STV_DEFAULT"
__nv_reservedSMEM_offset_0_alias:
	.zero		0
.nv.shared.reserved.0:
	.zero		64
	.weak		__nv_reservedSMEM_tcgen05_partition
	.type		__nv_reservedSMEM_tcgen05_partition,@object
	.size		__nv_reservedSMEM_tcgen05_partition,(.L_0 - __nv_reservedSMEM_tcgen05_partition)
__nv_reservedSMEM_tcgen05_partition:
	.zero		32
.L_0:


//--------------------- .nv.global                --------------------------
	.section	.nv.global,"aw",@nobits
.nv.global:
	.type		_ZN40_INTERNAL_67b8f543_4_k_cu_f3985c2d_107794cute1_E,@object
	.size		_ZN40_INTERNAL_67b8f543_4_k_cu_f3985c2d_107794cute1_E,(_ZN40_INTERNAL_67b8f543_4_k_cu_f3985c2d_107794cuda3std3__45__cpo6cbeginE - _ZN40_INTERNAL_67b8f543_4_k_cu_f3985c2d_107794cute1_E)
_ZN40_INTERNAL_67b8f543_4_k_cu_f3985c2d_107794cute1_E:
	.zero		1
	.type		_ZN40_INTERNAL_67b8f543_4_k_cu_f3985c2d_107794cuda3std3__45__cpo6cbeginE,@object
	.size		_ZN40_INTERNAL_67b8f543_4_k_cu_f3985c2d_107794cuda3std3__45__cpo6cbeginE,(_ZN40_INTERNAL_67b8f543_4_k_cu_f3985c2d_107794cuda3std3__48in_placeE - _ZN40_INTERNAL_67b8f543_4_k_cu_f3985c2d_107794cuda3std3__45__cpo6cbeginE)
_ZN40_INTERNAL_67b8f543_4_k_cu_f3985c2d_107794cuda3std3__45__cpo6cbeginE:
	.zero		1
	.type		_ZN40_INTERNAL_67b8f543_4_k_cu_f3985c2d_107794cuda3std3__48in_placeE,@object
	.size		_ZN40_INTERNAL_67b8f543_4_k_cu_f3985c2d_107794cuda3std3__48in_placeE,(_ZN40_INTERNAL_67b8f543_4_k_cu_f3985c2d_107794cuda3std6ranges3__45__cpo9iter_moveE - _ZN40_INTERNAL_67b8f543_4_k_cu_f3985c2d_107794cuda3std3__48in_placeE)
_ZN40_INTERNAL_67b8f543_4_k_cu_f3985c2d_107794cuda3std3__48in_placeE:
	.zero		1
	.type		_ZN40_INTERNAL_67b8f543_4_k_cu_f3985c2d_107794cuda3std6ranges3__45__cpo9iter_moveE,@object
	.size		_ZN40_INTERNAL_67b8f543_4_k_cu_f3985c2d_107794cuda3std6ranges3__45__cpo9iter_moveE,(_ZN40_INTERNAL_67b8f543_4_k_cu_f3985c2d_107794cuda3std3__45__cpo5beginE - _ZN40_INTERNAL_67b8f543_4_k_cu_f3985c2d_107794cuda3std6ranges3__45__cpo9iter_moveE)
_ZN40_INTERNAL_67b8f543_4_k_cu_f3985c2d_107794cuda3std6ranges3__45__cpo9iter_moveE:
	.zero		1
	.type		_ZN40_INTERNAL_67b8f543_4_k_cu_f3985c2d_107794cuda3std3__45__cpo5beginE,@object
	.size		_ZN40_INTERNAL_67b8f543_4_k_cu_f3985c2d_107794cuda3std3__45__cpo5beginE,(_ZN40_INTERNAL_67b8f543_4_k_cu_f3985c2d_107794cuda3std3__442_GLOBAL__N__67b8f543_4_k_cu_f3985c2d_107796ignoreE - _ZN40_INTERNAL_67b8f543_4_k_cu_f3985c2d_107794cuda3std3__45__cpo5beginE)
_ZN40_INTERNAL_67b8f543_4_k_cu_f3985c2d_107794cuda3std3__45__cpo5beginE:
	.zero		1
	.type		_ZN40_INTERNAL_67b8f543_4_k_cu_f3985c2d_107794cuda3std3__442_GLOBAL__N__67b8f543_4_k_cu_f3985c2d_107796ignoreE,@object
	.size		_ZN40_INTERNAL_67b8f543_4_k_cu_f3985c2d_107794cuda3std3__442_GLOBAL__N__67b8f543_4_k_cu_f3985c2d_107796ignoreE,(_ZN40_INTERNAL_67b8f543_4_k_cu_f3985c2d_107794cute7productE - _ZN40_INTERNAL_67b8f543_4_k_cu_f3985c2d_107794cuda3std3__442_GLOBAL__N__67b8f543_4_k_cu_f3985c2d_107796ignoreE)
_ZN40_INTERNAL_67b8f543_4_k_cu_f3985c2d_107794cuda3std3__442_GLOBAL__N__67b8f543_4_k_cu_f3985c2d_107796ignoreE:
	.zero		1
	.type		_ZN40_INTERNAL_67b8f543_4_k_cu_f3985c2d_107794cute7productE,@object
	.size		_ZN40_INTERNAL_67b8f543_4_k_cu_f3985c2d_107794cute7productE,(_ZN40_INTERNAL_67b8f543_4_k_cu_f3985c2d_107794cuda3std3__45__cpo3endE - _ZN40_INTERNAL_67b8f543_4_k_cu_f3985c2d_107794cute7productE)
_ZN40_INTERNAL_67b8f543_4_k_cu_f3985c2d_107794cute7productE:
	.zero		1
	.type		_ZN40_INTERNAL_67b8f543_4_k_cu_f3985c2d_107794cuda3std3__45__cpo3endE,@object
	.size		_ZN40_INTERNAL_67b8f543_4_k_cu_f3985c2d_107794cuda3std3__45__cpo3endE,(_ZN40_INTERNAL_67b8f543_4_k_cu_f3985c2d_107794cuda3std3__419piecewise_constructE - _ZN40_INTERNAL_67b8f543_4_k_cu_f3985c2d_107794cuda3std3__45__cpo3endE)
_ZN40_INTERNAL_67b8f543_4_k_cu_f3985c2d_107794cuda3std3__45__cpo3endE:
	.zero		1
	.type		_ZN40_INTERNAL_67b8f543_4_k_cu_f3985c2d_107794cuda3std3__419piecewise_constructE,@object
	.size		_ZN40_INTERNAL_67b8f543_4_k_cu_f3985c2d_107794cuda3std3__419piecewise_constructE,(_ZN40_INTERNAL_67b8f543_4_k_cu_f3985c2d_107794cuda3std3__45__cpo4cendE - _ZN40_INTERNAL_67b8f543_4_k_cu_f3985c2d_107794cuda3std3__419piecewise_constructE)
_ZN40_INTERNAL_67b8f543_4_k_cu_f3985c2d_107794cuda3std3__419piecewise_constructE:
	.zero		1
	.type		_ZN40_INTERNAL_67b8f543_4_k_cu_f3985c2d_107794cuda3std3__45__cpo4cendE,@object
	.size		_ZN40_INTERNAL_67b8f543_4_k_cu_f3985c2d_107794cuda3std3__45__cpo4cendE,(_ZN40_INTERNAL_67b8f543_4_k_cu_f3985c2d_107794cuda3std6ranges3__45__cpo4swapE - _ZN40_INTERNAL_67b8f543_4_k_cu_f3985c2d_107794cuda3std3__45__cpo4cendE)
_ZN40_INTERNAL_67b8f543_4_k_cu_f3985c2d_107794cuda3std3__45__cpo4cendE:
	.zero		1
	.type		_ZN40_INTERNAL_67b8f543_4_k_cu_f3985c2d_107794cuda3std6ranges3__45__cpo4swapE,@object
	.size		_ZN40_INTERNAL_67b8f543_4_k_cu_f3985c2d_107794cuda3std6ranges3__45__cpo4swapE,(.L_10 - _ZN40_INTERNAL_67b8f543_4_k_cu_f3985c2d_107794cuda3std6ranges3__45__cpo4swapE)
_ZN40_INTERNAL_67b8f543_4_k_cu_f3985c2d_107794cuda3std6ranges3__45__cpo4swapE:
	.zero		1
.L_10:


//--------------------- .nv.constant0._ZN7cutlass13device_kernelINS_4gemm6kernel13GemmUniversalIN4cute5tupleIJiiiiEEENS1_10collective13CollectiveMmaINS1_35MainloopSm100TmaUmmaWarpSpecializedILi3ELi2ELi4ENS5_IJNS4_1CILi2EEENSA_ILi1EEESC_EEEEENS5_IJNSA_ILi64EEESF_SF_EEEaNS5_IJlSC_lEEEaSH_NS4_8TiledMMAINS4_8MMA_AtomIJNS4_15SM100_MMA_S8_SSIaaiLi64ELi64ELNS4_4UMMA5MajorE0ELSM_0ELNSL_8SaturateE0EEEEEENS4_6LayoutINS5_IJSC_SC_SC_EEENS5_IJNSA_ILi0EEESS_SS_EEEEENS5_IJNS4_10UnderscoreESV_SV_EEEEENS4_13SM90_TMA_LOADENS4_14ComposedLayoutINS4_7SwizzleILi2ELi4ELi3EEENS4_18smem_ptr_flag_bitsILi8EEENSQ_INS5_IJNSA_ILi8EEESF_EEENS5_IJSF_SC_EEEEEEEvNS4_8identityENS4_23SM90_TMA_LOAD_MULTICASTES18_vS19_EENS_8epilogue10collective18CollectiveEpilogueINS1C_23Sm100TmaWarpSpecializedILi1ELi1ELi32ELb0ELb0EEEJSG_NS5_IJNSQ_ISF_SC_EES1H_EEEaSH_aSH_NS1C_6fusion15FusionCallbacksIS1G_NS1J_17LinearCombinationIaiaiLNS_15FloatRoundStyleE2EEESG_S1I_JEEENS4_5SM1004TMEM4LOAD26SM100_TMEM_LOAD_16dp32b32xESY_S18_NS4_39AutoVectorizingCopyWithAssumedAlignmentILi128EEENS4_14SM90_TMA_STOREES18_S1U_S1U_EEEvvEEEEvNT_6ParamsE --------------------------
	.section	.nv.constant0._ZN7cutlass13device_kernelINS_4gemm6kernel13GemmUniversalIN4cute5tupleIJiiiiEEENS1_10collective13CollectiveMmaINS1_35MainloopSm100TmaUmmaWarpSpecializedILi3ELi2ELi4ENS5_IJNS4_1CILi2EEENSA_ILi1EEESC_EEEEENS5_IJNSA_ILi64EEESF_SF_EEEaNS5_IJlSC_lEEEaSH_NS4_8TiledMMAINS4_8MMA_AtomIJNS4_15SM100_MMA_S8_SSIaaiLi64ELi64ELNS4_4UMMA5MajorE0ELSM_0ELNSL_8SaturateE0EEEEEENS4_6LayoutINS5_IJSC_SC_SC_EEENS5_IJNSA_ILi0EEESS_SS_EEEEENS5_IJNS4_10UnderscoreESV_SV_EEEEENS4_13SM90_TMA_LOADENS4_14ComposedLayoutINS4_7SwizzleILi2ELi4ELi3EEENS4_18smem_ptr_flag_bitsILi8EEENSQ_INS5_IJNSA_ILi8EEESF_EEENS5_IJSF_SC_EEEEEEEvNS4_8identityENS4_23SM90_TMA_LOAD_MULTICASTES18_vS19_EENS_8epilogue10collective18CollectiveEpilogueINS1C_23Sm100TmaWarpSpecializedILi1ELi1ELi32ELb0ELb0EEEJSG_NS5_IJNSQ_ISF_SC_EES1H_EEEaSH_aSH_NS1C_6fusion15FusionCallbacksIS1G_NS1J_17LinearCombinationIaiaiLNS_15FloatRoundStyleE2EEESG_S1I_JEEENS4_5SM1004TMEM4LOAD26SM100_TMEM_LOAD_16dp32b32xESY_S18_NS4_39AutoVectorizingCopyWithAssumedAlignmentILi128EEENS4_14SM90_TMA_STOREES18_S1U_S1U_EEEvvEEEEvNT_6ParamsE,"a",@progbits
	.sectionflags	@""
	.align	4
.nv.constant0._ZN7cutlass13device_kernelINS_4gemm6kernel13GemmUniversalIN4cute5tupleIJiiiiEEENS1_10collective13CollectiveMmaINS1_35MainloopSm100TmaUmmaWarpSpecializedILi3ELi2ELi4ENS5_IJNS4_1CILi2EEENSA_ILi1EEESC_EEEEENS5_IJNSA_ILi64EEESF_SF_EEEaNS5_IJlSC_lEEEaSH_NS4_8TiledMMAINS4_8MMA_AtomIJNS4_15SM100_MMA_S8_SSIaaiLi64ELi64ELNS4_4UMMA5MajorE0ELSM_0ELNSL_8SaturateE0EEEEEENS4_6LayoutINS5_IJSC_SC_SC_EEENS5_IJNSA_ILi0EEESS_SS_EEEEENS5_IJNS4_10UnderscoreESV_SV_EEEEENS4_13SM90_TMA_LOADENS4_14ComposedLayoutINS4_7SwizzleILi2ELi4ELi3EEENS4_18smem_ptr_flag_bitsILi8EEENSQ_INS5_IJNSA_ILi8EEESF_EEENS5_IJSF_SC_EEEEEEEvNS4_8identityENS4_23SM90_TMA_LOAD_MULTICASTES18_vS19_EENS_8epilogue10collective18CollectiveEpilogueINS1C_23Sm100TmaWarpSpecializedILi1ELi1ELi32ELb0ELb0EEEJSG_NS5_IJNSQ_ISF_SC_EES1H_EEEaSH_aSH_NS1C_6fusion15FusionCallbacksIS1G_NS1J_17LinearCombinationIaiaiLNS_15FloatRoundStyleE2EEESG_S1I_JEEENS4_5SM1004TMEM4LOAD26SM100_TMEM_LOAD_16dp32b32xESY_S18_NS4_39AutoVectorizingCopyWithAssumedAlignmentILi128EEENS4_14SM90_TMA_STOREES18_S1U_S1U_EEEvvEEEEvNT_6ParamsE:
	.zero		2944


//--------------------- SYMBOLS --------------------------

	.type		.nv.reservedSmem.offset0,@object
	.size		.nv.reservedSmem.offset0,0x4
	.type		.nv.reservedSmem.cap,@object
	.size		.nv.reservedSmem.cap,0x4
	.type		__assertfail,@function
